	.target	sm_80

	.elftype	@"ET_EXEC"


//--------------------- .note.nv.tkinfo           --------------------------
	.section	.note.nv.tkinfo,"",@"SHT_NOTE"
	.sectionflags	@"SHF_NOTE_NV_TKINFO"
	.tkinfo
        /*0018*/ 	.word	0x00000002
        /*0030*/ 	.string	""
        /*0030*/ 	.string	"ptxas"
        /*0030*/ 	.string	"Cuda compilation tools, release 13.0, V13.0.88"
        /*0030*/ 	.string	"Build cuda_13.0.r13.0/compiler.36424714_0"
        /*0030*/ 	.string	"-v  -suppress-debug-info  -lineinfo  -arch sm_80 "



//--------------------- .note.nv.cuinfo           --------------------------
	.section	.note.nv.cuinfo,"",@"SHT_NOTE"
	.sectionflags	@"SHF_NOTE_NV_CUINFO"
        /*0018*/ 	.short	0x0002
        /*001a*/ 	.short	0x0050
        /*001c*/ 	.short	0x0082
	.zero		2


//--------------------- .nv.info                  --------------------------
	.section	.nv.info,"",@"SHT_CUDA_INFO"
	.align	4


	//----- nvinfo : EIATTR_REGCOUNT
	.align		4
        /*0000*/ 	.byte	0x04, 0x2f
        /*0002*/ 	.short	(.L_2 - .L_1)
	.align		4
.L_1:
        /*0004*/ 	.word	index@(attn_fwd)
        /*0008*/ 	.word	0x00000063


	//----- nvinfo : EIATTR_FRAME_SIZE
	.align		4
.L_2:
        /*000c*/ 	.byte	0x04, 0x11
        /*000e*/ 	.short	(.L_4 - .L_3)
	.align		4
.L_3:
        /*0010*/ 	.word	index@(attn_fwd)
        /*0014*/ 	.word	0x00000000


	//----- nvinfo : EIATTR_MIN_STACK_SIZE
	.align		4
.L_4:
        /*0018*/ 	.byte	0x04, 0x12
        /*001a*/ 	.short	(.L_6 - .L_5)
	.align		4
.L_5:
        /*001c*/ 	.word	index@(attn_fwd)
        /*0020*/ 	.word	0x00000000
.L_6:


//--------------------- .nv.info.attn_fwd         --------------------------
	.section	.nv.info.attn_fwd,"",@"SHT_CUDA_INFO"
	.sectionflags	@""
	.align	4


	//----- nvinfo : EIATTR_CUDA_API_VERSION
	.align		4
        /*0000*/ 	.byte	0x04, 0x37
        /*0002*/ 	.short	(.L_8 - .L_7)
.L_7:
        /*0004*/ 	.word	0x00000082


	//----- nvinfo : EIATTR_SW2861232_WAR
	.align		4
.L_8:
        /*0008*/ 	.byte	0x01, 0x35
	.zero		2


	//----- nvinfo : EIATTR_PARAM_CBANK
	.align		4
        /*000c*/ 	.byte	0x04, 0x0a
        /*000e*/ 	.short	(.L_10 - .L_9)
	.align		4
.L_9:
        /*0010*/ 	.word	index@(.nv.constant0.attn_fwd)
        /*0014*/ 	.short	0x0160
        /*0016*/ 	.short	0x0088


	//----- nvinfo : EIATTR_CBANK_PARAM_SIZE
	.align		4
.L_10:
        /*0018*/ 	.byte	0x03, 0x19
        /*001a*/ 	.short	0x0088


	//----- nvinfo : EIATTR_KPARAM_INFO
	.align		4
        /*001c*/ 	.byte	0x04, 0x17
        /*001e*/ 	.short	(.L_12 - .L_11)
.L_11:
        /*0020*/ 	.word	0x00000000
        /*0024*/ 	.short	0x0019
        /*0026*/ 	.short	0x0080
        /*0028*/ 	.byte	0x00, 0xf4, 0x21, 0x00


	//----- nvinfo : EIATTR_KPARAM_INFO
	.align		4
.L_12:
        /*002c*/ 	.byte	0x04, 0x17
        /*002e*/ 	.short	(.L_14 - .L_13)
.L_13:
        /*0030*/ 	.word	0x00000000
        /*0034*/ 	.short	0x0018
        /*0036*/ 	.short	0x0078
        /*0038*/ 	.byte	0x00, 0xf4, 0x21, 0x00


	//----- nvinfo : EIATTR_KPARAM_INFO
	.align		4
.L_14:
        /*003c*/ 	.byte	0x04, 0x17
        /*003e*/ 	.short	(.L_16 - .L_15)
.L_15:
        /*0040*/ 	.word	0x00000000
        /*0044*/ 	.short	0x0017
        /*0046*/ 	.short	0x0070
        /*0048*/ 	.byte	0x00, 0xf0, 0x11, 0x00


	//----- nvinfo : EIATTR_KPARAM_INFO
	.align		4
.L_16:
        /*004c*/ 	.byte	0x04, 0x17
        /*004e*/ 	.short	(.L_18 - .L_17)
.L_17:
        /*0050*/ 	.word	0x00000000
        /*0054*/ 	.short	0x0016
        /*0056*/ 	.short	0x006c
        /*0058*/ 	.byte	0x00, 0xf0, 0x11, 0x00


	//----- nvinfo : EIATTR_KPARAM_INFO
	.align		4
.L_18:
        /*005c*/ 	.byte	0x04, 0x17
        /*005e*/ 	.short	(.L_20 - .L_19)
.L_19:
        /*0060*/ 	.word	0x00000000
        /*0064*/ 	.short	0x0015
        /*0066*/ 	.short	0x0068
        /*0068*/ 	.byte	0x00, 0xf0, 0x11, 0x00


	//----- nvinfo : EIATTR_KPARAM_INFO
	.align		4
.L_20:
        /*006c*/ 	.byte	0x04, 0x17
        /*006e*/ 	.short	(.L_22 - .L_21)
.L_21:
        /*0070*/ 	.word	0x00000000
        /*0074*/ 	.short	0x0014
        /*0076*/ 	.short	0x0064
        /*0078*/ 	.byte	0x00, 0xf0, 0x11, 0x00


	//----- nvinfo : EIATTR_KPARAM_INFO
	.align		4
.L_22:
        /*007c*/ 	.byte	0x04, 0x17
        /*007e*/ 	.short	(.L_24 - .L_23)
.L_23:
        /*0080*/ 	.word	0x00000000
        /*0084*/ 	.short	0x0013
        /*0086*/ 	.short	0x0060
        /*0088*/ 	.byte	0x00, 0xf0, 0x11, 0x00


	//----- nvinfo : EIATTR_KPARAM_INFO
	.align		4
.L_24:
        /*008c*/ 	.byte	0x04, 0x17
        /*008e*/ 	.short	(.L_26 - .L_25)
.L_25:
        /*0090*/ 	.word	0x00000000
        /*0094*/ 	.short	0x0012
        /*0096*/ 	.short	0x005c
        /*0098*/ 	.byte	0x00, 0xf0, 0x11, 0x00


	//----- nvinfo : EIATTR_KPARAM_INFO
	.align		4
.L_26:
        /*009c*/ 	.byte	0x04, 0x17
        /*009e*/ 	.short	(.L_28 - .L_27)
.L_27:
        /*00a0*/ 	.word	0x00000000
        /*00a4*/ 	.short	0x0011
        /*00a6*/ 	.short	0x0058
        /*00a8*/ 	.byte	0x00, 0xf0, 0x11, 0x00


	//----- nvinfo : EIATTR_KPARAM_INFO
	.align		4
.L_28:
        /*00ac*/ 	.byte	0x04, 0x17
        /*00ae*/ 	.short	(.L_30 - .L_29)
.L_29:
        /*00b0*/ 	.word	0x00000000
        /*00b4*/ 	.short	0x0010
        /*00b6*/ 	.short	0x0054
        /*00b8*/ 	.byte	0x00, 0xf0, 0x11, 0x00


	//----- nvinfo : EIATTR_KPARAM_INFO
	.align		4
.L_30:
        /*00bc*/ 	.byte	0x04, 0x17
        /*00be*/ 	.short	(.L_32 - .L_31)
.L_31:
        /*00c0*/ 	.word	0x00000000
        /*00c4*/ 	.short	0x000f
        /*00c6*/ 	.short	0x0050
        /*00c8*/ 	.byte	0x00, 0xf0, 0x11, 0x00


	//----- nvinfo : EIATTR_KPARAM_INFO
	.align		4
.L_32:
        /*00cc*/ 	.byte	0x04, 0x17
        /*00ce*/ 	.short	(.L_34 - .L_33)
.L_33:
        /*00d0*/ 	.word	0x00000000
        /*00d4*/ 	.short	0x000e
        /*00d6*/ 	.short	0x004c
        /*00d8*/ 	.byte	0x00, 0xf0, 0x11, 0x00


	//----- nvinfo : EIATTR_KPARAM_INFO
	.align		4
.L_34:
        /*00dc*/ 	.byte	0x04, 0x17
        /*00de*/ 	.short	(.L_36 - .L_35)
.L_35:
        /*00e0*/ 	.word	0x00000000
        /*00e4*/ 	.short	0x000d
        /*00e6*/ 	.short	0x0048
        /*00e8*/ 	.byte	0x00, 0xf0, 0x11, 0x00


	//----- nvinfo : EIATTR_KPARAM_INFO
	.align		4
.L_36:
        /*00ec*/ 	.byte	0x04, 0x17
        /*00ee*/ 	.short	(.L_38 - .L_37)
.L_37:
        /*00f0*/ 	.word	0x00000000
        /*00f4*/ 	.short	0x000c
        /*00f6*/ 	.short	0x0044
        /*00f8*/ 	.byte	0x00, 0xf0, 0x11, 0x00


	//----- nvinfo : EIATTR_KPARAM_INFO
	.align		4
.L_38:
        /*00fc*/ 	.byte	0x04, 0x17
        /*00fe*/ 	.short	(.L_40 - .L_39)
.L_39:
        /*0100*/ 	.word	0x00000000
        /*0104*/ 	.short	0x000b
        /*0106*/ 	.short	0x0040
        /*0108*/ 	.byte	0x00, 0xf0, 0x11, 0x00


	//----- nvinfo : EIATTR_KPARAM_INFO
	.align		4
.L_40:
        /*010c*/ 	.byte	0x04, 0x17
        /*010e*/ 	.short	(.L_42 - .L_41)
.L_41:
        /*0110*/ 	.word	0x00000000
        /*0114*/ 	.short	0x000a
        /*0116*/ 	.short	0x003c
        /*0118*/ 	.byte	0x00, 0xf0, 0x11, 0x00


	//----- nvinfo : EIATTR_KPARAM_INFO
	.align		4
.L_42:
        /*011c*/ 	.byte	0x04, 0x17
        /*011e*/ 	.short	(.L_44 - .L_43)
.L_43:
        /*0120*/ 	.word	0x00000000
        /*0124*/ 	.short	0x0009
        /*0126*/ 	.short	0x0038
        /*0128*/ 	.byte	0x00, 0xf0, 0x11, 0x00


	//----- nvinfo : EIATTR_KPARAM_INFO
	.align		4
.L_44:
        /*012c*/ 	.byte	0x04, 0x17
        /*012e*/ 	.short	(.L_46 - .L_45)
.L_45:
        /*0130*/ 	.word	0x00000000
        /*0134*/ 	.short	0x0008
        /*0136*/ 	.short	0x0034
        /*0138*/ 	.byte	0x00, 0xf0, 0x11, 0x00


	//----- nvinfo : EIATTR_KPARAM_INFO
	.align		4
.L_46:
        /*013c*/ 	.byte	0x04, 0x17
        /*013e*/ 	.short	(.L_48 - .L_47)
.L_47:
        /*0140*/ 	.word	0x00000000
        /*0144*/ 	.short	0x0007
        /*0146*/ 	.short	0x0030
        /*0148*/ 	.byte	0x00, 0xf0, 0x11, 0x00


	//----- nvinfo : EIATTR_KPARAM_INFO
	.align		4
.L_48:
        /*014c*/ 	.byte	0x04, 0x17
        /*014e*/ 	.short	(.L_50 - .L_49)
.L_49:
        /*0150*/ 	.word	0x00000000
        /*0154*/ 	.short	0x0006
        /*0156*/ 	.short	0x002c
        /*0158*/ 	.byte	0x00, 0xf0, 0x11, 0x00


	//----- nvinfo : EIATTR_KPARAM_INFO
	.align		4
.L_50:
        /*015c*/ 	.byte	0x04, 0x17
        /*015e*/ 	.short	(.L_52 - .L_51)
.L_51:
        /*0160*/ 	.word	0x00000000
        /*0164*/ 	.short	0x0005
        /*0166*/ 	.short	0x0028
        /*0168*/ 	.byte	0x00, 0xf0, 0x11, 0x00


	//----- nvinfo : EIATTR_KPARAM_INFO
	.align		4
.L_52:
        /*016c*/ 	.byte	0x04, 0x17
        /*016e*/ 	.short	(.L_54 - .L_53)
.L_53:
        /*0170*/ 	.word	0x00000000
        /*0174*/ 	.short	0x0004
        /*0176*/ 	.short	0x0020
        /*0178*/ 	.byte	0x00, 0xf4, 0x21, 0x00


	//----- nvinfo : EIATTR_KPARAM_INFO
	.align		4
.L_54:
        /*017c*/ 	.byte	0x04, 0x17
        /*017e*/ 	.short	(.L_56 - .L_55)
.L_55:
        /*0180*/ 	.word	0x00000000
        /*0184*/ 	.short	0x0003
        /*0186*/ 	.short	0x0018
        /*0188*/ 	.byte	0x00, 0xf4, 0x21, 0x00


	//----- nvinfo : EIATTR_KPARAM_INFO
	.align		4
.L_56:
        /*018c*/ 	.byte	0x04, 0x17
        /*018e*/ 	.short	(.L_58 - .L_57)
.L_57:
        /*0190*/ 	.word	0x00000000
        /*0194*/ 	.short	0x0002
        /*0196*/ 	.short	0x0010
        /*0198*/ 	.byte	0x00, 0xf4, 0x21, 0x00


	//----- nvinfo : EIATTR_KPARAM_INFO
	.align		4
.L_58:
        /*019c*/ 	.byte	0x04, 0x17
        /*019e*/ 	.short	(.L_60 - .L_59)
.L_59:
        /*01a0*/ 	.word	0x00000000
        /*01a4*/ 	.short	0x0001
        /*01a6*/ 	.short	0x0008
        /*01a8*/ 	.byte	0x00, 0xf4, 0x21, 0x00


	//----- nvinfo : EIATTR_KPARAM_INFO
	.align		4
.L_60:
        /*01ac*/ 	.byte	0x04, 0x17
        /*01ae*/ 	.short	(.L_62 - .L_61)
.L_61:
        /*01b0*/ 	.word	0x00000000
        /*01b4*/ 	.short	0x0000
        /*01b6*/ 	.short	0x0000
        /*01b8*/ 	.byte	0x00, 0xf4, 0x21, 0x00


	//----- nvinfo : EIATTR_MAXREG_COUNT
	.align		4
.L_62:
        /*01bc*/ 	.byte	0x03, 0x1b
        /*01be*/ 	.short	0x00ff


	//----- nvinfo : EIATTR_NUM_BARRIERS
	.align		4
        /*01c0*/ 	.byte	0x02, 0x4c
        /*01c2*/ 	.byte	0x01
	.zero		1


	//----- nvinfo : EIATTR_MERCURY_ISA_VERSION
	.align		4
        /*01c4*/ 	.byte	0x03, 0x5f
        /*01c6*/ 	.short	0x0000


	//----- nvinfo : EIATTR_COOP_GROUP_MASK_REGIDS
	.align		4
        /*01c8*/ 	.byte	0x04, 0x29
        /*01ca*/ 	.short	(.L_64 - .L_63)


	//   ....[0]....
.L_63:
        /*01cc*/ 	.word	0xffffffff


	//   ....[1]....
        /*01d0*/ 	.word	0xffffffff


	//   ....[2]....
        /*01d4*/ 	.word	0xffffffff


	//   ....[3]....
        /*01d8*/ 	.word	0xffffffff


	//   ....[4]....
        /*01dc*/ 	.word	0xffffffff


	//   ....[5]....
        /*01e0*/ 	.word	0xffffffff


	//   ....[6]....
        /*01e4*/ 	.word	0xffffffff


	//   ....[7]....
        /*01e8*/ 	.word	0xffffffff


	//----- nvinfo : EIATTR_COOP_GROUP_INSTR_OFFSETS
	.align		4
.L_64:
        /*01ec*/ 	.byte	0x04, 0x28
        /*01ee*/ 	.short	(.L_66 - .L_65)


	//   ....[0]....
.L_65:
        /*01f0*/ 	.word	0x00000de0


	//   ....[1]....
        /*01f4*/ 	.word	0x00000e10


	//   ....[2]....
        /*01f8*/ 	.word	0x00000e30


	//   ....[3]....
        /*01fc*/ 	.word	0x00000e50


	//   ....[4]....
        /*0200*/ 	.word	0x000018b0


	//   ....[5]....
        /*0204*/ 	.word	0x000018c0


	//   ....[6]....
        /*0208*/ 	.word	0x00001940


	//   ....[7]....
        /*020c*/ 	.word	0x00001960


	//----- nvinfo : EIATTR_EXIT_INSTR_OFFSETS
	.align		4
.L_66:
        /*0210*/ 	.byte	0x04, 0x1c
        /*0212*/ 	.short	(.L_68 - .L_67)


	//   ....[0]....
.L_67:
        /*0214*/ 	.word	0x000023f0


	//   ....[1]....
        /*0218*/ 	.word	0x00002490


	//----- nvinfo : EIATTR_REQNTID
	.align		4
.L_68:
        /*021c*/ 	.byte	0x04, 0x10
        /*021e*/ 	.short	(.L_70 - .L_69)
.L_69:
        /*0220*/ 	.word	0x00000100
        /*0224*/ 	.word	0x00000001
        /*0228*/ 	.word	0x00000001
.L_70:


//--------------------- .nv.callgraph             --------------------------
	.section	.nv.callgraph,"",@"SHT_CUDA_CALLGRAPH"
	.align	4
	.sectionentsize	8
	.align		4
        /*0000*/ 	.word	0x00000000
	.align		4
        /*0004*/ 	.word	0xffffffff
	.align		4
        /*0008*/ 	.word	0x00000000
	.align		4
        /*000c*/ 	.word	0xfffffffe
	.align		4
        /*0010*/ 	.word	0x00000000
	.align		4
        /*0014*/ 	.word	0xfffffffd
	.align		4
        /*0018*/ 	.word	0x00000000
	.align		4
        /*001c*/ 	.word	0xfffffffc


//--------------------- .nv.rel.action            --------------------------
	.section	.nv.rel.action,"",@"SHT_CUDA_RELOCINFO"
	.align	8
	.sectionentsize	8
        /*0000*/ 	.byte	0x73, 0x00, 0x00, 0x00, 0x00, 0x00, 0x00, 0x00, 0x00, 0x00, 0x00, 0x11, 0x25, 0x00, 0x05, 0x36


//--------------------- .nv.constant4             --------------------------
	.section	.nv.constant4,"a",@progbits
	.align	8
	.align		8
.nv.constant4:
        /*0000*/ 	.dword	_$_str


//--------------------- .nv.constant0.attn_fwd    --------------------------
	.section	.nv.constant0.attn_fwd,"a",@progbits
	.sectionflags	@""
	.align	4
.nv.constant0.attn_fwd:
	.zero		488


//--------------------- .text.attn_fwd            --------------------------
	.section	.text.attn_fwd,"ax",@progbits
	.sectioninfo	@"SHI_REGISTERS=99"
	.align	128
        .global         attn_fwd
        .type           attn_fwd,@function
        .size           attn_fwd,(.L_x_3 - attn_fwd)
        .other          attn_fwd,@"STO_CUDA_ENTRY STV_DEFAULT"
attn_fwd:
.text.attn_fwd:
[----:B------:R-:W-:Y:S02]  /*0000*/  MOV R1, c[0x0][0x28] ;  /* 0x00000a0000017a02 */ /* 0x000fe40000000f00 */
[----:B------:R-:W0:Y:S01]  /*0010*/  S2R R0, SR_TID.X ;  /* 0x0000000000007919 */ /* 0x000e220000002100 */
[----:B------:R-:W-:Y:S01]  /*0020*/  MOV R11, c[0x0][0x198] ;  /* 0x00006600000b7a02 */ /* 0x000fe20000000f00 */
[----:B------:R-:W-:Y:S02]  /*0030*/  ULDC.64 UR4, c[0x0][0x118] ;  /* 0x0000460000047ab9 */ /* 0x000fe40000000a00 */
[----:B------:R-:W1:Y:S04]  /*0040*/  S2R R4, SR_CTAID.X ;  /* 0x0000000000047919 */ /* 0x000e680000002500 */
[----:B------:R-:W2:Y:S01]  /*0050*/  S2R R2, SR_CTAID.Y ;  /* 0x0000000000027919 */ /* 0x000ea20000002600 */
[----:B0-----:R-:W-:-:S04]  /*0060*/  LOP3.LUT R3, R0, 0x1f, RZ, 0xc0, !PT ;  /* 0x0000001f00037812 */ /* 0x001fc800078ec0ff */
[----:B-1----:R-:W-:Y:S02]  /*0070*/  LEA R3, R4, R3, 0x5 ;  /* 0x0000000304037211 */ /* 0x002fe400078e28ff */
[----:B------:R-:W-:Y:S01]  /*0080*/  SHF.R.U32.HI R4, RZ, 0x5, R0 ;  /* 0x00000005ff047819 */ /* 0x000fe20000011600 */
[----:B--2---:R-:W-:Y:S02]  /*0090*/  IMAD R5, R2, c[0x0][0x190], RZ ;  /* 0x0000640002057a24 */ /* 0x004fe400078e02ff */
[----:B------:R-:W-:Y:S01]  /*00a0*/  IMAD R7, R3, c[0x0][0x194], RZ ;  /* 0x0000650003077a24 */ /* 0x000fe200078e02ff */
[----:B------:R-:W-:Y:S02]  /*00b0*/  SGXT.U32 R4, R4, 0x3 ;  /* 0x000000030404781a */ /* 0x000fe40000000000 */
[C---:B------:R-:W-:Y:S01]  /*00c0*/  SHF.L.U32 R6, R5.reuse, 0x1, RZ ;  /* 0x0000000105067819 */ /* 0x040fe200000006ff */
[----:B------:R-:W-:Y:S01]  /*00d0*/  IMAD.HI R5, R5, 0x2, RZ ;  /* 0x0000000205057827 */ /* 0x000fe200078e02ff */
[----:B------:R-:W-:-:S03]  /*00e0*/  SHF.L.U32 R9, R7, 0x1, RZ ;  /* 0x0000000107097819 */ /* 0x000fc600000006ff */
[----:B------:R-:W-:Y:S01]  /*00f0*/  IMAD R10, R4, c[0x0][0x198], RZ ;  /* 0x00006600040a7a24 */ /* 0x000fe200078e02ff */
[----:B------:R-:W-:Y:S01]  /*0100*/  IADD3 R9, P0, P1, R9, c[0x0][0x160], R6 ;  /* 0x0000580009097a10 */ /* 0x000fe2000791e006 */
[----:B------:R-:W-:-:S03]  /*0110*/  IMAD.HI R8, R7, 0x2, RZ ;  /* 0x0000000207087827 */ /* 0x000fc600078e02ff */
[----:B------:R-:W-:Y:S02]  /*0120*/  LEA R6, R11, R10, 0x3 ;  /* 0x0000000a0b067211 */ /* 0x000fe400078e18ff */
[----:B------:R-:W-:Y:S02]  /*0130*/  IADD3.X R5, R8, c[0x0][0x164], R5, P0, P1 ;  /* 0x0000590008057a10 */ /* 0x000fe400007e2405 */
[-C--:B------:R-:W-:Y:S02]  /*0140*/  LEA R8, P0, R10, R9.reuse, 0x1 ;  /* 0x000000090a087211 */ /* 0x080fe400078008ff */
[----:B------:R-:W-:Y:S02]  /*0150*/  LEA R12, P1, R6, R9, 0x1 ;  /* 0x00000009060c7211 */ /* 0x000fe400078208ff */
[-C--:B------:R-:W-:Y:S02]  /*0160*/  LEA.HI.X.SX32 R9, R10, R5.reuse, 0x1, P0 ;  /* 0x000000050a097211 */ /* 0x080fe400000f0eff */
[----:B------:R-:W-:-:S03]  /*0170*/  LEA.HI.X.SX32 R13, R6, R5, 0x1, P1 ;  /* 0x00000005060d7211 */ /* 0x000fc600008f0eff */
[----:B------:R-:W2:Y:S04]  /*0180*/  LDG.E.U16 R8, [R8.64] ;  /* 0x0000000408087981 */ /* 0x000ea8000c1e1500 */
[----:B------:R0:W3:Y:S01]  /*0190*/  LDG.E.U16 R12, [R12.64] ;  /* 0x000000040c0c7981 */ /* 0x0000e2000c1e1500 */
[C---:B------:R-:W-:Y:S01]  /*01a0*/  LOP3.LUT R5, R0.reuse, 0xc0, RZ, 0xc0, !PT ;  /* 0x000000c000057812 */ /* 0x040fe200078ec0ff */
[----:B------:R-:W-:Y:S01]  /*01b0*/  CS2R R24, SRZ ;  /* 0x0000000000187805 */ /* 0x000fe2000001ff00 */
[----:B------:R-:W-:Y:S01]  /*01c0*/  SHF.L.U32 R6, R0, 0x1, RZ ;  /* 0x0000000100067819 */ /* 0x000fe200000006ff */
[----:B------:R-:W-:Y:S01]  /*01d0*/  CS2R R26, SRZ ;  /* 0x00000000001a7805 */ /* 0x000fe2000001ff00 */
[----:B------:R-:W-:Y:S01]  /*01e0*/  SHF.R.U32.HI R7, RZ, 0x2, R5 ;  /* 0x00000002ff077819 */ /* 0x000fe20000011605 */
[----:B------:R-:W-:Y:S01]  /*01f0*/  CS2R R20, SRZ ;  /* 0x0000000000147805 */ /* 0x000fe2000001ff00 */
[----:B------:R-:W-:Y:S01]  /*0200*/  MOV R10, c[0x0][0x1d0] ;  /* 0x00007400000a7a02 */ /* 0x000fe20000000f00 */
[----:B------:R-:W-:Y:S01]  /*0210*/  CS2R R22, SRZ ;  /* 0x0000000000167805 */ /* 0x000fe2000001ff00 */
[----:B------:R-:W-:-:S02]  /*0220*/  LOP3.LUT R7, R7, 0x1fe, R6, 0x78, !PT ;  /* 0x000001fe07077812 */ /* 0x000fc400078e7806 */
[----:B------:R-:W-:Y:S02]  /*0230*/  ISETP.GE.AND P0, PT, R10, 0x1, PT ;  /* 0x000000010a00780c */ /* 0x000fe40003f06270 */
[----:B------:R-:W-:Y:S02]  /*0240*/  MOV R66, 0xff800000 ;  /* 0xff80000000427802 */ /* 0x000fe40000000f00 */
[----:B------:R-:W-:Y:S02]  /*0250*/  MOV R11, 0x3f800000 ;  /* 0x3f800000000b7802 */ /* 0x000fe40000000f00 */
[----:B------:R-:W-:Y:S02]  /*0260*/  MOV R65, 0x3f800000 ;  /* 0x3f80000000417802 */ /* 0x000fe40000000f00 */
[----:B------:R-:W-:Y:S02]  /*0270*/  MOV R67, 0xff800000 ;  /* 0xff80000000437802 */ /* 0x000fe40000000f00 */
[----:B0-----:R-:W-:-:S02]  /*0280*/  SHF.L.U32 R13, R0, 0x3, RZ ;  /* 0x00000003000d7819 */ /* 0x001fc400000006ff */
[C---:B------:R-:W-:Y:S01]  /*0290*/  SHF.L.U32 R14, R0.reuse, 0x5, RZ ;  /* 0x00000005000e7819 */ /* 0x040fe200000006ff */
[----:B--2---:R-:W-:Y:S04]  /*02a0*/  STS.U16 [R7+0x800], R8 ;  /* 0x0008000807007388 */ /* 0x004fe80000000400 */
[----:B---3--:R0:W-:Y:S02]  /*02b0*/  STS.U16 [R7+0xa00], R12 ;  /* 0x000a000c07007388 */ /* 0x0081e40000000400 */
[----:B0-----:R-:W-:Y:S01]  /*02c0*/  LOP3.LUT R12, R0, 0x3f, RZ, 0xc0, !PT ;  /* 0x0000003f000c7812 */ /* 0x001fe200078ec0ff */
[----:B------:R-:W-:Y:S05]  /*02d0*/  @!P0 BRA `(.L_x_0) ;  /* 0x000017c000008947 */ /* 0x000fea0003800000 */
[----:B------:R-:W-:Y:S01]  /*02e0*/  LOP3.LUT R10, R0, 0xf, RZ, 0xc0, !PT ;  /* 0x0000000f000a7812 */ /* 0x000fe200078ec0ff */
[----:B------:R-:W-:Y:S01]  /*02f0*/  IMAD R9, R2, c[0x0][0x1b0], RZ ;  /* 0x00006c0002097a24 */ /* 0x000fe200078e02ff */
[----:B------:R-:W-:Y:S01]  /*0300*/  LOP3.LUT R17, R13, 0x30, RZ, 0xc0, !PT ;  /* 0x000000300d117812 */ /* 0x000fe200078ec0ff */
[----:B------:R-:W-:Y:S01]  /*0310*/  IMAD R16, R12, c[0x0][0x1b4], RZ ;  /* 0x00006d000c107a24 */ /* 0x000fe200078e02ff */
[----:B------:R-:W-:Y:S01]  /*0320*/  LOP3.LUT R21, R0, 0x7, RZ, 0xc0, !PT ;  /* 0x0000000700157812 */ /* 0x000fe200078ec0ff */
[----:B------:R-:W-:Y:S01]  /*0330*/  IMAD R8, R2, c[0x0][0x1a0], RZ ;  /* 0x0000680002087a24 */ /* 0x000fe200078e02ff */
[C---:B------:R-:W-:Y:S01]  /*0340*/  SHF.L.U32 R11, R9.reuse, 0x1, RZ ;  /* 0x00000001090b7819 */ /* 0x040fe200000006ff */
[----:B------:R-:W-:Y:S01]  /*0350*/  IMAD R10, R10, c[0x0][0x1a8], RZ ;  /* 0x00006a000a0a7a24 */ /* 0x000fe200078e02ff */
[----:B------:R-:W-:Y:S01]  /*0360*/  SHF.L.U32 R18, R16, 0x1, RZ ;  /* 0x0000000110127819 */ /* 0x000fe200000006ff */
[----:B------:R-:W-:Y:S01]  /*0370*/  IMAD.HI R15, R9, 0x2, RZ ;  /* 0x00000002090f7827 */ /* 0x000fe200078e02ff */
[----:B------:R-:W-:Y:S01]  /*0380*/  SHF.L.U32 R9, R8, 0x1, RZ ;  /* 0x0000000108097819 */ /* 0x000fe200000006ff */
[----:B------:R-:W-:Y:S01]  /*0390*/  CS2R R26, SRZ ;  /* 0x00000000001a7805 */ /* 0x000fe2000001ff00 */
[----:B------:R-:W-:Y:S01]  /*03a0*/  LOP3.LUT R22, R0, 0x10, RZ, 0xc0, !PT ;  /* 0x0000001000167812 */ /* 0x000fe200078ec0ff */
[----:B------:R-:W-:Y:S01]  /*03b0*/  IMAD.HI R20, R16, 0x2, RZ ;  /* 0x0000000210147827 */ /* 0x000fe200078e02ff */
[----:B------:R-:W-:-:S02]  /*03c0*/  SHF.L.U32 R16, R10, 0x1, RZ ;  /* 0x000000010a107819 */ /* 0x000fc400000006ff */
[--C-:B------:R-:W-:Y:S01]  /*03d0*/  LOP3.LUT R17, R17, 0x20, R0.reuse, 0x78, !PT ;  /* 0x0000002011117812 */ /* 0x100fe200078e7800 */
[----:B------:R-:W-:Y:S01]  /*03e0*/  IMAD.HI R8, R8, 0x2, RZ ;  /* 0x0000000208087827 */ /* 0x000fe200078e02ff */
[----:B------:R-:W-:Y:S02]  /*03f0*/  IADD3 R82, P0, P1, R16, c[0x0][0x168], R9 ;  /* 0x00005a0010527a10 */ /* 0x000fe4000791e009 */
[----:B------:R-:W-:Y:S02]  /*0400*/  SHF.R.S32.HI R9, RZ, 0x2, R0 ;  /* 0x00000002ff097819 */ /* 0x000fe40000011400 */
[----:B------:R-:W-:Y:S02]  /*0410*/  IADD3 R68, P2, P3, R18, c[0x0][0x170], R11 ;  /* 0x00005c0012447a10 */ /* 0x000fe40007b5e00b */
[----:B------:R-:W-:Y:S02]  /*0420*/  LEA R18, R21, R22, 0x1 ;  /* 0x0000001615127211 */ /* 0x000fe400078e08ff */
[----:B------:R-:W-:-:S02]  /*0430*/  LOP3.LUT R17, R17, 0x10, R6, 0x78, !PT ;  /* 0x0000001011117812 */ /* 0x000fc400078e7806 */
[--C-:B------:R-:W-:Y:S02]  /*0440*/  SHF.R.U32.HI R16, RZ, 0x4, R0.reuse ;  /* 0x00000004ff107819 */ /* 0x100fe40000011600 */
[----:B------:R-:W-:Y:S02]  /*0450*/  SGXT R9, R9, 0x1 ;  /* 0x000000010909781a */ /* 0x000fe40000000200 */
[----:B------:R-:W-:Y:S02]  /*0460*/  SHF.R.U32.HI R11, RZ, 0x6, R0 ;  /* 0x00000006ff0b7819 */ /* 0x000fe40000011600 */
[----:B------:R-:W-:Y:S02]  /*0470*/  IADD3.X R20, R20, c[0x0][0x174], R15, P2, P3 ;  /* 0x00005d0014147a10 */ /* 0x000fe400017e640f */
[----:B------:R-:W-:Y:S02]  /*0480*/  LEA R15, R18, R17, 0x5 ;  /* 0x00000011120f7211 */ /* 0x000fe400078e28ff */
[----:B------:R-:W-:-:S02]  /*0490*/  SGXT.U32 R16, R16, 0x4 ;  /* 0x000000041010781a */ /* 0x000fc40000000000 */
[----:B------:R-:W-:Y:S02]  /*04a0*/  LOP3.LUT R17, R9, 0x90, RZ, 0xc0, !PT ;  /* 0x0000009009117812 */ /* 0x000fe400078ec0ff */
[----:B------:R-:W-:Y:S01]  /*04b0*/  SGXT.U32 R9, R11, 0x2 ;  /* 0x000000020b09781a */ /* 0x000fe20000000000 */
[----:B------:R-:W-:Y:S01]  /*04c0*/  IMAD.HI R11, R10, 0x2, RZ ;  /* 0x000000020a0b7827 */ /* 0x000fe200078e02ff */
[----:B------:R-:W-:Y:S02]  /*04d0*/  LOP3.LUT R19, R17, 0x60, R14, 0xf8, !PT ;  /* 0x0000006011137812 */ /* 0x000fe400078ef80e */
[----:B------:R-:W-:Y:S01]  /*04e0*/  MOV R25, c[0x0][0x1a4] ;  /* 0x0000690000197a02 */ /* 0x000fe20000000f00 */
[----:B------:R-:W-:Y:S01]  /*04f0*/  IMAD R10, R16, c[0x0][0x1a4], RZ ;  /* 0x00006900100a7a24 */ /* 0x000fe200078e02ff */
[----:B------:R-:W-:Y:S01]  /*0500*/  IADD3.X R23, R11, c[0x0][0x16c], R8, P0, P1 ;  /* 0x00005b000b177a10 */ /* 0x000fe200007e2408 */
[----:B------:R-:W-:Y:S01]  /*0510*/  IMAD R17, R9, c[0x0][0x1b8], RZ ;  /* 0x00006e0009117a24 */ /* 0x000fe200078e02ff */
[----:B------:R-:W-:-:S02]  /*0520*/  LEA.HI R9, R0, 0x30, RZ, 0x1c ;  /* 0x0000003000097811 */ /* 0x000fc400078fe0ff */
[----:B------:R-:W-:Y:S02]  /*0530*/  LEA R8, R25, R10, 0x4 ;  /* 0x0000000a19087211 */ /* 0x000fe400078e20ff */
[----:B------:R-:W-:Y:S01]  /*0540*/  MOV R24, c[0x0][0x1b8] ;  /* 0x00006e0000187a02 */ /* 0x000fe20000000f00 */
[----:B------:R-:W-:Y:S01]  /*0550*/  IMAD R11, R9, c[0x0][0x1a4], RZ ;  /* 0x00006900090b7a24 */ /* 0x000fe200078e02ff */
[----:B------:R-:W-:Y:S02]  /*0560*/  LOP3.LUT R19, R19, 0x10, R6, 0x78, !PT ;  /* 0x0000001013137812 */ /* 0x000fe400078e7806 */
[----:B------:R-:W-:Y:S02]  /*0570*/  LEA R9, R25, R8, 0x4 ;  /* 0x0000000819097211 */ /* 0x000fe400078e20ff */
[----:B------:R-:W-:Y:S02]  /*0580*/  LEA R18, R24, R17, 0x2 ;  /* 0x0000001118127211 */ /* 0x000fe400078e10ff */
[----:B------:R-:W-:-:S02]  /*0590*/  LEA R86, P0, R10, R82, 0x1 ;  /* 0x000000520a567211 */ /* 0x000fc400078008ff */
[-C--:B------:R-:W-:Y:S02]  /*05a0*/  LEA R84, P1, R8, R82.reuse, 0x1 ;  /* 0x0000005208547211 */ /* 0x080fe400078208ff */
[-C--:B------:R-:W-:Y:S02]  /*05b0*/  LEA R80, P3, R11, R82.reuse, 0x1 ;  /* 0x000000520b507211 */ /* 0x080fe400078608ff */
[----:B------:R-:W-:Y:S02]  /*05c0*/  LEA R16, R22, R19, 0x4 ;  /* 0x0000001316107211 */ /* 0x000fe400078e20ff */
[C---:B------:R-:W-:Y:S02]  /*05d0*/  LEA R82, P2, R9.reuse, R82, 0x1 ;  /* 0x0000005209527211 */ /* 0x040fe400078408ff */
[----:B------:R-:W-:Y:S02]  /*05e0*/  LEA R19, R24, R18, 0x2 ;  /* 0x0000001218137211 */ /* 0x000fe400078e10ff */
[----:B------:R-:W-:-:S02]  /*05f0*/  LEA.HI.X.SX32 R83, R9, R23, 0x1, P2 ;  /* 0x0000001709537211 */ /* 0x000fc400010f0eff */
[C---:B------:R-:W-:Y:S02]  /*0600*/  LEA R72, P2, R19.reuse, R68, 0x1 ;  /* 0x0000004413487211 */ /* 0x040fe400078408ff */
[----:B------:R-:W-:Y:S02]  /*0610*/  SHF.R.S32.HI R9, RZ, 0x6, R0 ;  /* 0x00000006ff097819 */ /* 0x000fe40000011400 */
[----:B------:R-:W-:Y:S02]  /*0620*/  LEA.HI.X.SX32 R85, R8, R23, 0x1, P1 ;  /* 0x0000001708557211 */ /* 0x000fe400008f0eff */
[----:B------:R-:W-:Y:S02]  /*0630*/  LEA R8, R24, R19, 0x2 ;  /* 0x0000001318087211 */ /* 0x000fe400078e10ff */
[----:B------:R-:W-:Y:S01]  /*0640*/  LEA.HI.X.SX32 R73, R19, R20, 0x1, P2 ;  /* 0x0000001413497211 */ /* 0x000fe200010f0eff */
[----:B------:R-:W-:Y:S01]  /*0650*/  IMAD R19, R21, 0x90, RZ ;  /* 0x0000009015137824 */ /* 0x000fe200078e02ff */
[----:B------:R-:W-:Y:S01]  /*0660*/  SGXT R9, R9, 0x1 ;  /* 0x000000010909781a */ /* 0x000fe20000000200 */
[----:B------:R-:W-:Y:S01]  /*0670*/  CS2R R24, SRZ ;  /* 0x0000000000187805 */ /* 0x000fe2000001ff00 */
[----:B------:R-:W-:-:S02]  /*0680*/  LEA.HI.X.SX32 R87, R10, R23, 0x1, P0 ;  /* 0x000000170a577211 */ /* 0x000fc400000f0eff */
[----:B------:R-:W-:Y:S02]  /*0690*/  LEA.HI.X.SX32 R81, R11, R23, 0x1, P3 ;  /* 0x000000170b517211 */ /* 0x000fe400018f0eff */
[-C--:B------:R-:W-:Y:S01]  /*06a0*/  LEA R78, P0, R17, R68.reuse, 0x1 ;  /* 0x00000044114e7211 */ /* 0x080fe200078008ff */
[----:B------:R-:W-:Y:S01]  /*06b0*/  CS2R R22, SRZ ;  /* 0x0000000000167805 */ /* 0x000fe2000001ff00 */
[-C--:B------:R-:W-:Y:S02]  /*06c0*/  LEA R76, P1, R18, R68.reuse, 0x1 ;  /* 0x00000044124c7211 */ /* 0x080fe400078208ff */
[----:B------:R-:W-:Y:S02]  /*06d0*/  LEA R68, P3, R8, R68, 0x1 ;  /* 0x0000004408447211 */ /* 0x000fe400078608ff */
[----:B------:R-:W-:Y:S02]  /*06e0*/  LOP3.LUT R9, R9, 0x90, RZ, 0xc0, !PT ;  /* 0x0000009009097812 */ /* 0x000fe400078ec0ff */
[----:B------:R-:W-:-:S02]  /*06f0*/  LOP3.LUT R19, R19, 0x30, R6, 0x78, !PT ;  /* 0x0000003013137812 */ /* 0x000fc400078e7806 */
[-C--:B------:R-:W-:Y:S02]  /*0700*/  LEA.HI.X.SX32 R79, R17, R20.reuse, 0x1, P0 ;  /* 0x00000014114f7211 */ /* 0x080fe400000f0eff */
[-C--:B------:R-:W-:Y:S02]  /*0710*/  LEA.HI.X.SX32 R77, R18, R20.reuse, 0x1, P1 ;  /* 0x00000014124d7211 */ /* 0x080fe400008f0eff */
[----:B------:R-:W-:Y:S02]  /*0720*/  LEA.HI.X.SX32 R69, R8, R20, 0x1, P3 ;  /* 0x0000001408457211 */ /* 0x000fe400018f0eff */
[----:B------:R-:W-:Y:S01]  /*0730*/  LOP3.LUT R64, R9, 0x17e, R6, 0x78, !PT ;  /* 0x0000017e09407812 */ /* 0x000fe200078e7806 */
[----:B------:R-:W-:Y:S01]  /*0740*/  CS2R R20, SRZ ;  /* 0x0000000000147805 */ /* 0x000fe2000001ff00 */
[----:B------:R-:W-:Y:S02]  /*0750*/  LOP3.LUT R17, R7, 0x40, RZ, 0x3c, !PT ;  /* 0x0000004007117812 */ /* 0x000fe400078e3cff */
[----:B------:R-:W-:-:S02]  /*0760*/  MOV R11, 0x3f800000 ;  /* 0x3f800000000b7802 */ /* 0x000fc40000000f00 */
[----:B------:R-:W-:Y:S02]  /*0770*/  MOV R71, 0xff800000 ;  /* 0xff80000000477802 */ /* 0x000fe40000000f00 */
[----:B------:R-:W-:Y:S02]  /*0780*/  MOV R18, RZ ;  /* 0x000000ff00127202 */ /* 0x000fe40000000f00 */
[----:B------:R-:W-:Y:S02]  /*0790*/  MOV R8, RZ ;  /* 0x000000ff00087202 */ /* 0x000fe40000000f00 */
[----:B------:R-:W-:Y:S02]  /*07a0*/  MOV R74, 0xff800000 ;  /* 0xff800000004a7802 */ /* 0x000fe40000000f00 */
[----:B------:R-:W-:Y:S02]  /*07b0*/  MOV R65, 0x3f800000 ;  /* 0x3f80000000417802 */ /* 0x000fe40000000f00 */
[----:B------:R-:W-:-:S02]  /*07c0*/  MOV R10, RZ ;  /* 0x000000ff000a7202 */ /* 0x000fc40000000f00 */
[----:B------:R-:W-:Y:S02]  /*07d0*/  LOP3.LUT R9, R19, 0x40, RZ, 0x3c, !PT ;  /* 0x0000004013097812 */ /* 0x000fe400078e3cff */
.L_x_1:
[----:B------:R-:W-:-:S04]  /*07e0*/  IMAD.WIDE R28, R18, 0x2, R86 ;  /* 0x00000002121c7825 */ /* 0x000fc800078e0256 */
[C---:B------:R-:W-:Y:S02]  /*07f0*/  IMAD.WIDE R30, R18.reuse, 0x2, R84 ;  /* 0x00000002121e7825 */ /* 0x040fe400078e0254 */
[----:B------:R-:W2:Y:S02]  /*0800*/  LDG.E.U16 R29, [R28.64] ;  /* 0x000000041c1d7981 */ /* 0x000ea4000c1e1500 */
[C---:B------:R-:W-:Y:S02]  /*0810*/  IMAD.WIDE R32, R18.reuse, 0x2, R82 ;  /* 0x0000000212207825 */ /* 0x040fe400078e0252 */
[----:B------:R-:W3:Y:S02]  /*0820*/  LDG.E.U16 R31, [R30.64] ;  /* 0x000000041e1f7981 */ /* 0x000ee4000c1e1500 */
[----:B------:R-:W-:Y:S02]  /*0830*/  IMAD.WIDE R34, R18, 0x2, R80 ;  /* 0x0000000212227825 */ /* 0x000fe400078e0250 */
[----:B------:R-:W4:Y:S04]  /*0840*/  LDG.E.U16 R33, [R32.64] ;  /* 0x0000000420217981 */ /* 0x000f28000c1e1500 */
[----:B------:R-:W5:Y:S04]  /*0850*/  LDG.E.U16 R35, [R34.64] ;  /* 0x0000000422237981 */ /* 0x000f68000c1e1500 */
[----:B------:R-:W-:Y:S01]  /*0860*/  BAR.SYNC.DEFER_BLOCKING 0x0 ;  /* 0x0000000000007b1d */ /* 0x000fe20000010000 */
[----:B------:R-:W-:-:S04]  /*0870*/  IMAD.WIDE R88, R8, 0x2, R78 ;  /* 0x0000000208587825 */ /* 0x000fc800078e024e */
[----:B------:R-:W-:-:S04]  /*0880*/  IMAD.WIDE R90, R8, 0x2, R72 ;  /* 0x00000002085a7825 */ /* 0x000fc800078e0248 */
[----:B------:R-:W-:-:S04]  /*0890*/  IMAD.WIDE R92, R8, 0x2, R76 ;  /* 0x00000002085c7825 */ /* 0x000fc800078e024c */
[----:B------:R-:W-:Y:S01]  /*08a0*/  IMAD.WIDE R94, R8, 0x2, R68 ;  /* 0x00000002085e7825 */ /* 0x000fe200078e0244 */
[----:B--2---:R-:W-:Y:S04]  /*08b0*/  STS.U16 [R64], R29 ;  /* 0x0000001d40007388 */ /* 0x004fe80000000400 */
[----:B---3--:R-:W-:Y:S04]  /*08c0*/  STS.U16 [R64+0x200], R31 ;  /* 0x0002001f40007388 */ /* 0x008fe80000000400 */
[----:B----4-:R-:W-:Y:S04]  /*08d0*/  STS.U16 [R64+0x400], R33 ;  /* 0x0004002140007388 */ /* 0x010fe80000000400 */
[----:B-----5:R-:W-:Y:S04]  /*08e0*/  STS.U16 [R64+0x600], R35 ;  /* 0x0006002340007388 */ /* 0x020fe80000000400 */
[----:B------:R-:W-:Y:S06]  /*08f0*/  BAR.SYNC.DEFER_BLOCKING 0x0 ;  /* 0x0000000000007b1d */ /* 0x000fec0000010000 */
[----:B------:R-:W2:Y:S04]  /*0900*/  LDG.E.U16 R88, [R88.64] ;  /* 0x0000000458587981 */ /* 0x000ea8000c1e1500 */
[----:B------:R-:W3:Y:S04]  /*0910*/  LDG.E.U16 R90, [R90.64] ;  /* 0x000000045a5a7981 */ /* 0x000ee8000c1e1500 */
[----:B------:R-:W4:Y:S04]  /*0920*/  LDG.E.U16 R92, [R92.64] ;  /* 0x000000045c5c7981 */ /* 0x000f28000c1e1500 */
[----:B------:R-:W5:Y:S04]  /*0930*/  LDG.E.U16 R94, [R94.64] ;  /* 0x000000045e5e7981 */ /* 0x000f68000c1e1500 */
[----:B------:R-:W-:Y:S04]  /*0940*/  LDSM.16.MT88.4 R28, [R15+0x800] ;  /* 0x000800000f1c783b */ /* 0x000fe80000004200 */
[----:B------:R-:W0:Y:S04]  /*0950*/  LDSM.16.M88.4 R40, [R16] ;  /* 0x000000001028783b */ /* 0x000e280000000200 */
[----:B------:R-:W1:Y:S04]  /*0960*/  LDSM.16.M88.4 R48, [R16+0x200] ;  /* 0x000200001030783b */ /* 0x000e680000000200 */
[----:B------:R-:W1:Y:S04]  /*0970*/  LDSM.16.M88.4 R32, [R16+0x600] ;  /* 0x000600001020783b */ /* 0x000e680000000200 */
[----:B------:R-:W1:Y:S04]  /*0980*/  LDSM.16.M88.4 R56, [R16+0x400] ;  /* 0x000400001038783b */ /* 0x000e680000000200 */
[----:B------:R-:W-:Y:S01]  /*0990*/  BAR.SYNC.DEFER_BLOCKING 0x0 ;  /* 0x0000000000007b1d */ /* 0x000fe20000010000 */
[C---:B0-----:R-:W-:Y:S08]  /*09a0*/  HMMA.16816.F32 R36, R28.reuse, R40, RZ ;  /* 0x000000281c24723c */ /* 0x041ff000000018ff */
[C---:B------:R-:W-:Y:S08]  /*09b0*/  HMMA.16816.F32 R40, R28.reuse, R42, RZ ;  /* 0x0000002a1c28723c */ /* 0x040ff000000018ff */
[C---:B-1----:R-:W-:Y:S08]  /*09c0*/  HMMA.16816.F32 R44, R28.reuse, R48, RZ ;  /* 0x000000301c2c723c */ /* 0x042ff000000018ff */
[----:B------:R-:W-:Y:S07]  /*09d0*/  HMMA.16816.F32 R60, R28, R32, RZ ;  /* 0x000000201c3c723c */ /* 0x000fee00000018ff */
[----:B------:R-:W-:-:S02]  /*09e0*/  FMUL R32, R36, c[0x0][0x188] ;  /* 0x0000620024207a20 */ /* 0x000fc40000400000 */
[----:B------:R-:W-:-:S05]  /*09f0*/  FMUL R33, R37, c[0x0][0x188] ;  /* 0x0000620025217a20 */ /* 0x000fca0000400000 */
[----:B------:R-:W-:Y:S01]  /*0a00*/  FMNMX R33, R32, R33, !PT ;  /* 0x0000002120217209 */ /* 0x000fe20007800000 */
[----:B------:R-:W-:-:S05]  /*0a10*/  FMUL R32, R40, c[0x0][0x188] ;  /* 0x0000620028207a20 */ /* 0x000fca0000400000 */
[----:B------:R-:W-:Y:S01]  /*0a20*/  FMNMX R33, R32, R33, !PT ;  /* 0x0000002120217209 */ /* 0x000fe20007800000 */
[----:B------:R-:W-:-:S05]  /*0a30*/  FMUL R32, R41, c[0x0][0x188] ;  /* 0x0000620029207a20 */ /* 0x000fca0000400000 */
[----:B------:R-:W-:Y:S01]  /*0a40*/  FMNMX R33, R32, R33, !PT ;  /* 0x0000002120217209 */ /* 0x000fe20007800000 */
[----:B------:R-:W-:Y:S01]  /*0a50*/  FMUL R32, R44, c[0x0][0x188] ;  /* 0x000062002c207a20 */ /* 0x000fe20000400000 */
[----:B------:R-:W-:Y:S04]  /*0a60*/  HMMA.16816.F32 R48, R28, R50, RZ ;  /* 0x000000321c30723c */ /* 0x000fe800000018ff */
[----:B------:R-:W-:Y:S01]  /*0a70*/  FMNMX R33, R32, R33, !PT ;  /* 0x0000002120217209 */ /* 0x000fe20007800000 */
[----:B------:R-:W-:-:S05]  /*0a80*/  FMUL R32, R45, c[0x0][0x188] ;  /* 0x000062002d207a20 */ /* 0x000fca0000400000 */
[----:B------:R-:W-:Y:S01]  /*0a90*/  FMNMX R67, R32, R33, !PT ;  /* 0x0000002120437209 */ /* 0x000fe20007800000 */
[----:B------:R-:W-:Y:S02]  /*0aa0*/  FMUL R32, R38, c[0x0][0x188] ;  /* 0x0000620026207a20 */ /* 0x000fe40000400000 */
[----:B------:R-:W-:Y:S01]  /*0ab0*/  FMUL R33, R39, c[0x0][0x188] ;  /* 0x0000620027217a20 */ /* 0x000fe20000400000 */
[C---:B------:R-:W-:Y:S08]  /*0ac0*/  HMMA.16816.F32 R52, R28.reuse, R56, RZ ;  /* 0x000000381c34723c */ /* 0x040ff000000018ff */
[C---:B------:R-:W-:Y:S08]  /*0ad0*/  HMMA.16816.F32 R56, R28.reuse, R58, RZ ;  /* 0x0000003a1c38723c */ /* 0x040ff000000018ff */
[----:B------:R-:W-:Y:S07]  /*0ae0*/  HMMA.16816.F32 R28, R28, R34, RZ ;  /* 0x000000221c1c723c */ /* 0x000fee00000018ff */
[----:B------:R-:W-:Y:S01]  /*0af0*/  FMNMX R35, R32, R33, !PT ;  /* 0x0000002120237209 */ /* 0x000fe20007800000 */
[----:B------:R-:W-:-:S05]  /*0b00*/  FMUL R32, R42, c[0x0][0x188] ;  /* 0x000062002a207a20 */ /* 0x000fca0000400000 */
[----:B------:R-:W-:Y:S01]  /*0b10*/  FMNMX R35, R32, R35, !PT ;  /* 0x0000002320237209 */ /* 0x000fe20007800000 */
[----:B------:R-:W-:-:S05]  /*0b20*/  FMUL R32, R43, c[0x0][0x188] ;  /* 0x000062002b207a20 */ /* 0x000fca0000400000 */
[----:B------:R-:W-:Y:S01]  /*0b30*/  FMNMX R35, R32, R35, !PT ;  /* 0x0000002320237209 */ /* 0x000fe20007800000 */
[----:B------:R-:W-:Y:S02]  /*0b40*/  FMUL R32, R46, c[0x0][0x188] ;  /* 0x000062002e207a20 */ /* 0x000fe40000400000 */
[----:B------:R-:W-:-:S03]  /*0b50*/  FMUL R34, R48, c[0x0][0x188] ;  /* 0x0000620030227a20 */ /* 0x000fc60000400000 */
[----:B------:R-:W-:Y:S01]  /*0b60*/  FMNMX R35, R32, R35, !PT ;  /* 0x0000002320237209 */ /* 0x000fe20007800000 */
[----:B------:R-:W-:Y:S01]  /*0b70*/  FMUL R32, R47, c[0x0][0x188] ;  /* 0x000062002f207a20 */ /* 0x000fe20000400000 */
[----:B------:R-:W-:Y:S01]  /*0b80*/  FMNMX R34, R34, R67, !PT ;  /* 0x0000004322227209 */ /* 0x000fe20007800000 */
        /* <DEDUP_REMOVED lines=35> */
[----:B------:R-:W-:-:S04]  /*0dc0*/  FMNMX R33, R33, R34, !PT ;  /* 0x0000002221217209 */ /* 0x000fc80007800000 */
[----:B------:R-:W-:Y:S01]  /*0dd0*/  FMNMX R35, R32, R35, !PT ;  /* 0x0000002320237209 */ /* 0x000fe20007800000 */
[----:B------:R-:W0:Y:S01]  /*0de0*/  SHFL.BFLY PT, R34, R33, 0x2, 0x1f ;  /* 0x0c401f0021227f89 */ /* 0x000e2200000e0000 */
[----:B------:R-:W-:-:S05]  /*0df0*/  FMUL R32, R31, c[0x0][0x188] ;  /* 0x000062001f207a20 */ /* 0x000fca0000400000 */
[----:B------:R-:W-:-:S05]  /*0e00*/  FMNMX R32, R32, R35, !PT ;  /* 0x0000002320207209 */ /* 0x000fca0007800000 */
[----:B------:R-:W1:Y:S01]  /*0e10*/  SHFL.BFLY PT, R67, R32, 0x2, 0x1f ;  /* 0x0c401f0020437f89 */ /* 0x000e6200000e0000 */
[----:B0-----:R-:W-:-:S05]  /*0e20*/  FMNMX R34, R33, R34, !PT ;  /* 0x0000002221227209 */ /* 0x001fca0007800000 */
[----:B------:R-:W0:Y:S01]  /*0e30*/  SHFL.BFLY PT, R35, R34, 0x1, 0x1f ;  /* 0x0c201f0022237f89 */ /* 0x000e2200000e0000 */
[----:B-1----:R-:W-:-:S05]  /*0e40*/  FMNMX R67, R32, R67, !PT ;  /* 0x0000004320437209 */ /* 0x002fca0007800000 */
[----:B------:R-:W1:Y:S01]  /*0e50*/  SHFL.BFLY PT, R70, R67, 0x1, 0x1f ;  /* 0x0c201f0043467f89 */ /* 0x000e6200000e0000 */
[----:B0-----:R-:W-:-:S04]  /*0e60*/  FMNMX R66, R34, R35, !PT ;  /* 0x0000002322427209 */ /* 0x001fc80007800000 */
[----:B------:R-:W-:Y:S01]  /*0e70*/  FMNMX R66, R66, R71, !PT ;  /* 0x0000004742427209 */ /* 0x000fe20007800000 */
[----:B--2---:R0:W-:Y:S04]  /*0e80*/  STS.U16 [R7], R88 ;  /* 0x0000005807007388 */ /* 0x0041e80000000400 */
[----:B---3--:R-:W-:Y:S04]  /*0e90*/  STS.U16 [R7+0x400], R90 ;  /* 0x0004005a07007388 */ /* 0x008fe80000000400 */
[----:B----4-:R-:W-:Y:S04]  /*0ea0*/  STS.U16 [R17+0x200], R92 ;  /* 0x0002005c11007388 */ /* 0x010fe80000000400 */
[----:B-----5:R-:W-:Y:S01]  /*0eb0*/  STS.U16 [R17+0x600], R94 ;  /* 0x0006005e11007388 */ /* 0x020fe20000000400 */
[----:B------:R-:W-:Y:S01]  /*0ec0*/  FADD R32, -R66, R71 ;  /* 0x0000004742207221 */ /* 0x000fe20000000100 */
[----:B-1----:R-:W-:Y:S01]  /*0ed0*/  FMNMX R67, R67, R70, !PT ;  /* 0x0000004643437209 */ /* 0x002fe20007800000 */
[----:B------:R-:W-:-:S02]  /*0ee0*/  FFMA R36, R36, c[0x0][0x188], -R66 ;  /* 0x0000620024247a23 */ /* 0x000fc40000000842 */
[----:B------:R-:W-:Y:S01]  /*0ef0*/  FMUL R32, R32, 1.4426950216293334961 ;  /* 0x3fb8aa3b20207820 */ /* 0x000fe20000400000 */
[----:B------:R-:W-:Y:S01]  /*0f00*/  FMNMX R67, R67, R74, !PT ;  /* 0x0000004a43437209 */ /* 0x000fe20007800000 */
[----:B------:R-:W-:Y:S02]  /*0f10*/  FMUL R36, R36, 1.4426950216293334961 ;  /* 0x3fb8aa3b24247820 */ /* 0x000fe40000400000 */
[----:B------:R-:W1:Y:S01]  /*0f20*/  MUFU.EX2 R70, R32 ;  /* 0x0000002000467308 */ /* 0x000e620000000800 */
[----:B------:R-:W-:Y:S07]  /*0f30*/  BAR.SYNC.DEFER_BLOCKING 0x0 ;  /* 0x0000000000007b1d */ /* 0x000fee0000010000 */
[----:B------:R2:W-:Y:S01]  /*0f40*/  MUFU.EX2 R75, R36 ;  /* 0x00000024004b7308 */ /* 0x0005e20000000800 */
[----:B------:R-:W-:-:S02]  /*0f50*/  FFMA R40, R40, c[0x0][0x188], -R66 ;  /* 0x0000620028287a23 */ /* 0x000fc40000000842 */
[----:B------:R-:W-:Y:S02]  /*0f60*/  FFMA R41, R41, c[0x0][0x188], -R66 ;  /* 0x0000620029297a23 */ /* 0x000fe40000000842 */
[----:B--2---:R-:W-:Y:S01]  /*0f70*/  FFMA R36, R42, c[0x0][0x188], -R67 ;  /* 0x000062002a247a23 */ /* 0x004fe20000000843 */
[----:B------:R-:W2:Y:S03]  /*0f80*/  LDSM.16.M88.4 R32, [R19] ;  /* 0x000000001320783b */ /* 0x000ea60000000200 */
[----:B------:R-:W-:Y:S02]  /*0f90*/  FMUL R91, R36, 1.4426950216293334961 ;  /* 0x3fb8aa3b245b7820 */ /* 0x000fe40000400000 */
[----:B------:R-:W-:Y:S02]  /*0fa0*/  FADD R36, -R67, R74 ;  /* 0x0000004a43247221 */ /* 0x000fe40000000100 */
[----:B------:R-:W-:-:S02]  /*0fb0*/  FFMA R37, R37, c[0x0][0x188], -R66 ;  /* 0x0000620025257a23 */ /* 0x000fc40000000842 */
[--C-:B------:R-:W-:Y:S02]  /*0fc0*/  FFMA R38, R38, c[0x0][0x188], -R67.reuse ;  /* 0x0000620026267a23 */ /* 0x100fe40000000843 */
[--C-:B------:R-:W-:Y:S02]  /*0fd0*/  FFMA R39, R39, c[0x0][0x188], -R67.reuse ;  /* 0x0000620027277a23 */ /* 0x100fe40000000843 */
[----:B------:R-:W-:Y:S02]  /*0fe0*/  FFMA R43, R43, c[0x0][0x188], -R67 ;  /* 0x000062002b2b7a23 */ /* 0x000fe40000000843 */
[----:B------:R-:W-:Y:S02]  /*0ff0*/  FMUL R74, R36, 1.4426950216293334961 ;  /* 0x3fb8aa3b244a7820 */ /* 0x000fe40000400000 */
[----:B------:R-:W-:Y:S02]  /*1000*/  FMUL R40, R40, 1.4426950216293334961 ;  /* 0x3fb8aa3b28287820 */ /* 0x000fe40000400000 */
[----:B------:R-:W-:-:S02]  /*1010*/  FMUL R41, R41, 1.4426950216293334961 ;  /* 0x3fb8aa3b29297820 */ /* 0x000fc40000400000 */
[----:B------:R-:W-:Y:S02]  /*1020*/  FMUL R37, R37, 1.4426950216293334961 ;  /* 0x3fb8aa3b25257820 */ /* 0x000fe40000400000 */
[----:B------:R-:W-:Y:S02]  /*1030*/  FMUL R38, R38, 1.4426950216293334961 ;  /* 0x3fb8aa3b26267820 */ /* 0x000fe40000400000 */
[----:B------:R-:W-:Y:S02]  /*1040*/  FMUL R39, R39, 1.4426950216293334961 ;  /* 0x3fb8aa3b27277820 */ /* 0x000fe40000400000 */
[----:B------:R-:W-:Y:S01]  /*1050*/  FMUL R43, R43, 1.4426950216293334961 ;  /* 0x3fb8aa3b2b2b7820 */ /* 0x000fe20000400000 */
[----:B------:R-:W3:Y:S08]  /*1060*/  MUFU.EX2 R96, R37 ;  /* 0x0000002500607308 */ /* 0x000ef00000000800 */
[----:B------:R-:W-:Y:S08]  /*1070*/  MUFU.EX2 R74, R74 ;  /* 0x0000004a004a7308 */ /* 0x000ff00000000800 */
[----:B------:R-:W-:Y:S08]  /*1080*/  MUFU.EX2 R40, R40 ;  /* 0x0000002800287308 */ /* 0x000ff00000000800 */
[----:B------:R-:W-:Y:S08]  /*1090*/  MUFU.EX2 R41, R41 ;  /* 0x0000002900297308 */ /* 0x000ff00000000800 */
[----:B------:R-:W-:Y:S08]  /*10a0*/  MUFU.EX2 R89, R38 ;  /* 0x0000002600597308 */ /* 0x000ff00000000800 */
[----:B------:R-:W4:Y:S08]  /*10b0*/  MUFU.EX2 R42, R39 ;  /* 0x00000027002a7308 */ /* 0x000f300000000800 */
[----:B------:R-:W-:Y:S08]  /*10c0*/  MUFU.EX2 R91, R91 ;  /* 0x0000005b005b7308 */ /* 0x000ff00000000800 */
[----:B0-----:R-:W0:Y:S01]  /*10d0*/  MUFU.EX2 R88, R43 ;  /* 0x0000002b00587308 */ /* 0x001e220000000800 */
[----:B-1----:R-:W-:Y:S01]  /*10e0*/  FMUL R36, R70, R24 ;  /* 0x0000001846247220 */ /* 0x002fe20000400000 */
[----:B---3--:R-:W-:Y:S01]  /*10f0*/  F2FP.PACK_AB R24, R96, R75 ;  /* 0x0000004b6018723e */ /* 0x008fe200000000ff */
[----:B------:R-:W-:Y:S01]  /*1100*/  FMUL R37, R70, R25 ;  /* 0x0000001946257220 */ /* 0x000fe20000400000 */
[----:B----4-:R-:W-:Y:S01]  /*1110*/  F2FP.PACK_AB R25, R42, R89 ;  /* 0x000000592a19723e */ /* 0x010fe200000000ff */
[C---:B------:R-:W-:Y:S01]  /*1120*/  FMUL R38, R74.reuse, R26 ;  /* 0x0000001a4a267220 */ /* 0x040fe20000400000 */
[----:B------:R-:W-:Y:S01]  /*1130*/  F2FP.PACK_AB R26, R41, R40 ;  /* 0x00000028291a723e */ /* 0x000fe200000000ff */
[----:B------:R-:W-:-:S02]  /*1140*/  FMUL R39, R74, R27 ;  /* 0x0000001b4a277220 */ /* 0x000fc40000400000 */
[----:B------:R-:W-:Y:S02]  /*1150*/  FFMA R51, R51, c[0x0][0x188], -R67 ;  /* 0x0000620033337a23 */ /* 0x000fe40000000843 */
[----:B------:R-:W-:Y:S02]  /*1160*/  FADD R75, R75, R96 ;  /* 0x000000604b4b7221 */ /* 0x000fe40000000000 */
[--C-:B------:R-:W-:Y:S01]  /*1170*/  FFMA R45, R45, c[0x0][0x188], -R66.reuse ;  /* 0x000062002d2d7a23 */ /* 0x100fe20000000842 */
[----:B0-----:R-:W-:Y:S01]  /*1180*/  F2FP.PACK_AB R27, R88, R91 ;  /* 0x0000005b581b723e */ /* 0x001fe200000000ff */
[--C-:B------:R-:W-:Y:S02]  /*1190*/  FFMA R48, R48, c[0x0][0x188], -R66.reuse ;  /* 0x0000620030307a23 */ /* 0x100fe40000000842 */
[--C-:B------:R-:W-:Y:S02]  /*11a0*/  FFMA R60, R60, c[0x0][0x188], -R66.reuse ;  /* 0x000062003c3c7a23 */ /* 0x100fe40000000842 */
[----:B------:R-:W-:-:S02]  /*11b0*/  FFMA R44, R44, c[0x0][0x188], -R66 ;  /* 0x000062002c2c7a23 */ /* 0x000fc40000000842 */
[--C-:B------:R-:W-:Y:S02]  /*11c0*/  FFMA R52, R52, c[0x0][0x188], -R66.reuse ;  /* 0x0000620034347a23 */ /* 0x100fe40000000842 */
[----:B------:R-:W-:Y:S02]  /*11d0*/  FFMA R53, R53, c[0x0][0x188], -R66 ;  /* 0x0000620035357a23 */ /* 0x000fe40000000842 */
[----:B------:R-:W-:Y:S02]  /*11e0*/  FMUL R51, R51, 1.4426950216293334961 ;  /* 0x3fb8aa3b33337820 */ /* 0x000fe40000400000 */
[----:B------:R-:W-:Y:S02]  /*11f0*/  FADD R42, R89, R42 ;  /* 0x0000002a592a7221 */ /* 0x000fe40000000000 */
[----:B------:R-:W-:Y:S02]  /*1200*/  FADD R40, R40, R75 ;  /* 0x0000004b28287221 */ /* 0x000fe40000000000 */
[----:B------:R-:W-:-:S02]  /*1210*/  FMUL R93, R45, 1.4426950216293334961 ;  /* 0x3fb8aa3b2d5d7820 */ /* 0x000fc40000400000 */
[----:B------:R-:W-:Y:S01]  /*1220*/  FFMA R28, R28, c[0x0][0x188], -R66 ;  /* 0x000062001c1c7a23 */ /* 0x000fe20000000842 */
[----:B--2---:R-:W-:Y:S01]  /*1230*/  HMMA.16816.F32 R36, R24, R32, R36 ;  /* 0x000000201824723c */ /* 0x004fe20000001824 */
[----:B------:R-:W-:Y:S02]  /*1240*/  FMUL R45, R48, 1.4426950216293334961 ;  /* 0x3fb8aa3b302d7820 */ /* 0x000fe40000400000 */
[----:B------:R-:W-:Y:S02]  /*1250*/  FFMA R46, R46, c[0x0][0x188], -R67 ;  /* 0x000062002e2e7a23 */ /* 0x000fe40000000843 */
[----:B------:R-:W-:Y:S02]  /*1260*/  FMUL R48, R60, 1.4426950216293334961 ;  /* 0x3fb8aa3b3c307820 */ /* 0x000fe40000400000 */
[----:B------:R-:W-:Y:S01]  /*1270*/  FMUL R44, R44, 1.4426950216293334961 ;  /* 0x3fb8aa3b2c2c7820 */ /* 0x000fe20000400000 */
[----:B------:R0:W-:Y:S01]  /*1280*/  MUFU.EX2 R60, R51 ;  /* 0x00000033003c7308 */ /* 0x0001e20000000800 */
[----:B------:R-:W-:-:S02]  /*1290*/  FMUL R32, R52, 1.4426950216293334961 ;  /* 0x3fb8aa3b34207820 */ /* 0x000fc40000400000 */
[----:B------:R-:W-:Y:S02]  /*12a0*/  FMUL R53, R53, 1.4426950216293334961 ;  /* 0x3fb8aa3b35357820 */ /* 0x000fe40000400000 */
[----:B------:R-:W-:Y:S02]  /*12b0*/  FMUL R52, R28, 1.4426950216293334961 ;  /* 0x3fb8aa3b1c347820 */ /* 0x000fe40000400000 */
[----:B------:R-:W-:Y:S02]  /*12c0*/  FFMA R29, R29, c[0x0][0x188], -R66 ;  /* 0x000062001d1d7a23 */ /* 0x000fe40000000842 */
[----:B------:R-:W-:Y:S02]  /*12d0*/  FADD R91, R91, R42 ;  /* 0x0000002a5b5b7221 */ /* 0x000fe40000000000 */
[----:B0-----:R-:W-:Y:S02]  /*12e0*/  FADD R51, R41, R40 ;  /* 0x0000002829337221 */ /* 0x001fe40000000000 */
[----:B------:R-:W-:Y:S01]  /*12f0*/  FMUL R28, R46, 1.4426950216293334961 ;  /* 0x3fb8aa3b2e1c7820 */ /* 0x000fe20000400000 */
[----:B------:R-:W0:Y:S01]  /*1300*/  LDSM.16.M88.4 R40, [R19+0x400] ;  /* 0x000400001328783b */ /* 0x000e220000000200 */
[--C-:B------:R-:W-:Y:S01]  /*1310*/  FFMA R47, R47, c[0x0][0x188], -R67.reuse ;  /* 0x000062002f2f7a23 */ /* 0x100fe20000000843 */
[----:B------:R1:W-:Y:S01]  /*1320*/  MUFU.EX2 R71, R53 ;  /* 0x0000003500477308 */ /* 0x0003e20000000800 */
[----:B------:R-:W-:-:S02]  /*1330*/  FFMA R50, R50, c[0x0][0x188], -R67 ;  /* 0x0000620032327a23 */ /* 0x000fc40000000843 */
[----:B------:R-:W-:-:S05]  /*1340*/  FFMA R49, R49, c[0x0][0x188], -R66 ;  /* 0x0000620031317a23 */ /* 0x000fca0000000842 */
[----:B------:R-:W2:Y:S01]  /*1350*/  MUFU.EX2 R44, R44 ;  /* 0x0000002c002c7308 */ /* 0x000ea20000000800 */
[----:B-1----:R-:W-:Y:S02]  /*1360*/  FMUL R53, R29, 1.4426950216293334961 ;  /* 0x3fb8aa3b1d357820 */ /* 0x002fe40000400000 */
[----:B------:R-:W-:Y:S02]  /*1370*/  FMUL R29, R47, 1.4426950216293334961 ;  /* 0x3fb8aa3b2f1d7820 */ /* 0x000fe40000400000 */
[----:B------:R-:W-:-:S03]  /*1380*/  FMUL R47, R50, 1.4426950216293334961 ;  /* 0x3fb8aa3b322f7820 */ /* 0x000fc60000400000 */
[----:B------:R-:W1:Y:S01]  /*1390*/  MUFU.EX2 R28, R28 ;  /* 0x0000001c001c7308 */ /* 0x000e620000000800 */
[----:B------:R-:W-:Y:S02]  /*13a0*/  FFMA R54, R54, c[0x0][0x188], -R67 ;  /* 0x0000620036367a23 */ /* 0x000fe40000000843 */
[----:B------:R-:W-:-:S05]  /*13b0*/  FMUL R49, R49, 1.4426950216293334961 ;  /* 0x3fb8aa3b31317820 */ /* 0x000fca0000400000 */
[----:B------:R-:W3:Y:S01]  /*13c0*/  MUFU.EX2 R93, R93 ;  /* 0x0000005d005d7308 */ /* 0x000ee20000000800 */
[----:B------:R-:W-:-:S07]  /*13d0*/  FMUL R50, R54, 1.4426950216293334961 ;  /* 0x3fb8aa3b36327820 */ /* 0x000fce0000400000 */
[----:B------:R-:W4:Y:S01]  /*13e0*/  MUFU.EX2 R29, R29 ;  /* 0x0000001d001d7308 */ /* 0x000f220000000800 */
[--C-:B------:R-:W-:Y:S02]  /*13f0*/  FFMA R55, R55, c[0x0][0x188], -R67.reuse ;  /* 0x0000620037377a23 */ /* 0x100fe40000000843 */
[----:B------:R-:W-:-:S05]  /*1400*/  FFMA R62, R62, c[0x0][0x188], -R67 ;  /* 0x000062003e3e7a23 */ /* 0x000fca0000000843 */
[----:B------:R-:W5:Y:S01]  /*1410*/  MUFU.EX2 R45, R45 ;  /* 0x0000002d002d7308 */ /* 0x000f620000000800 */
[----:B------:R-:W-:Y:S02]  /*1420*/  FADD R91, R88, R91 ;  /* 0x0000005b585b7221 */ /* 0x000fe40000000000 */
[----:B------:R-:W-:-:S05]  /*1430*/  FFMA R56, R56, c[0x0][0x188], -R66 ;  /* 0x0000620038387a23 */ /* 0x000fca0000000842 */
[----:B------:R-:W0:Y:S01]  /*1440*/  MUFU.EX2 R47, R47 ;  /* 0x0000002f002f7308 */ /* 0x000e220000000800 */
[----:B------:R-:W-:Y:S02]  /*1450*/  FMUL R55, R55, 1.4426950216293334961 ;  /* 0x3fb8aa3b37377820 */ /* 0x000fe40000400000 */
[----:B------:R-:W-:Y:S02]  /*1460*/  FFMA R58, R58, c[0x0][0x188], -R67 ;  /* 0x000062003a3a7a23 */ /* 0x000fe40000000843 */
[----:B--2---:R-:W-:-:S03]  /*1470*/  FADD R46, R44, R51 ;  /* 0x000000332c2e7221 */ /* 0x004fc60000000000 */
[----:B------:R2:W0:Y:S01]  /*1480*/  MUFU.EX2 R90, R49 ;  /* 0x00000031005a7308 */ /* 0x0004220000000800 */
[----:B------:R-:W-:Y:S02]  /*1490*/  FMUL R51, R62, 1.4426950216293334961 ;  /* 0x3fb8aa3b3e337820 */ /* 0x000fe40000400000 */
[----:B-1----:R-:W-:Y:S02]  /*14a0*/  FADD R62, R28, R91 ;  /* 0x0000005b1c3e7221 */ /* 0x002fe40000000000 */
[----:B------:R-:W-:-:S03]  /*14b0*/  FMUL R33, R56, 1.4426950216293334961 ;  /* 0x3fb8aa3b38217820 */ /* 0x000fc60000400000 */
[----:B------:R-:W1:Y:S01]  /*14c0*/  MUFU.EX2 R32, R32 ;  /* 0x0000002000207308 */ /* 0x000e620000000800 */
[--C-:B------:R-:W-:Y:S02]  /*14d0*/  FFMA R57, R57, c[0x0][0x188], -R66.reuse ;  /* 0x0000620039397a23 */ /* 0x100fe40000000842 */
[----:B------:R-:W-:Y:S02]  /*14e0*/  FFMA R61, R61, c[0x0][0x188], -R66 ;  /* 0x000062003d3d7a23 */ /* 0x000fe40000000842 */
[----:B------:R-:W-:-:S03]  /*14f0*/  FMUL R54, R58, 1.4426950216293334961 ;  /* 0x3fb8aa3b3a367820 */ /* 0x000fc60000400000 */
[----:B------:R-:W0:Y:S01]  /*1500*/  MUFU.EX2 R50, R50 ;  /* 0x0000003200327308 */ /* 0x000e220000000800 */
[----:B------:R-:W-:Y:S02]  /*1510*/  FFMA R59, R59, c[0x0][0x188], -R67 ;  /* 0x000062003b3b7a23 */ /* 0x000fe40000000843 */
[----:B---3--:R-:W-:Y:S02]  /*1520*/  FADD R46, R93, R46 ;  /* 0x0000002e5d2e7221 */ /* 0x008fe40000000000 */
[----:B----4-:R-:W-:Y:S02]  /*1530*/  FADD R62, R29, R62 ;  /* 0x0000003e1d3e7221 */ /* 0x010fe40000000000 */
[----:B------:R-:W-:Y:S01]  /*1540*/  FMUL R56, R57, 1.4426950216293334961 ;  /* 0x3fb8aa3b39387820 */ /* 0x000fe20000400000 */
[----:B------:R-:W3:Y:S01]  /*1550*/  MUFU.EX2 R55, R55 ;  /* 0x0000003700377308 */ /* 0x000ee20000000800 */
[----:B--2---:R-:W-:Y:S02]  /*1560*/  FMUL R49, R61, 1.4426950216293334961 ;  /* 0x3fb8aa3b3d317820 */ /* 0x004fe40000400000 */
[----:B------:R-:W-:-:S02]  /*1570*/  FMUL R57, R59, 1.4426950216293334961 ;  /* 0x3fb8aa3b3b397820 */ /* 0x000fc40000400000 */
[----:B-----5:R-:W-:Y:S02]  /*1580*/  FADD R59, R45, R46 ;  /* 0x0000002e2d3b7221 */ /* 0x020fe40000000000 */
[--C-:B------:R-:W-:Y:S01]  /*1590*/  FFMA R61, R31, c[0x0][0x188], -R67.reuse ;  /* 0x000062001f3d7a23 */ /* 0x100fe20000000843 */
[----:B------:R-:W2:Y:S01]  /*15a0*/  MUFU.EX2 R33, R33 ;  /* 0x0000002100217308 */ /* 0x000ea20000000800 */
[----:B0-----:R-:W-:Y:S02]  /*15b0*/  FADD R31, R47, R62 ;  /* 0x0000003e2f1f7221 */ /* 0x001fe40000000000 */
[----:B------:R-:W-:Y:S02]  /*15c0*/  FFMA R63, R63, c[0x0][0x188], -R67 ;  /* 0x000062003f3f7a23 */ /* 0x000fe40000000843 */
[----:B------:R-:W-:-:S03]  /*15d0*/  FADD R75, R90, R59 ;  /* 0x0000003b5a4b7221 */ /* 0x000fc60000000000 */
[----:B------:R-:W0:Y:S01]  /*15e0*/  MUFU.EX2 R54, R54 ;  /* 0x0000003600367308 */ /* 0x000e220000000800 */
[----:B------:R-:W-:Y:S02]  /*15f0*/  FFMA R30, R30, c[0x0][0x188], -R67 ;  /* 0x000062001e1e7a23 */ /* 0x000fe40000000843 */
[----:B------:R-:W-:Y:S02]  /*1600*/  FMUL R20, R70, R20 ;  /* 0x0000001446147220 */ /* 0x000fe40000400000 */
[----:B------:R-:W-:Y:S02]  /*1610*/  FMUL R22, R74, R22 ;  /* 0x000000164a167220 */ /* 0x000fe40000400000 */
[----:B------:R-:W-:Y:S01]  /*1620*/  FMUL R21, R70, R21 ;  /* 0x0000001546157220 */ /* 0x000fe20000400000 */
[----:B------:R-:W4:Y:S01]  /*1630*/  MUFU.EX2 R56, R56 ;  /* 0x0000003800387308 */ /* 0x000f220000000800 */
[----:B------:R-:W-:Y:S01]  /*1640*/  FMUL R23, R74, R23 ;  /* 0x000000174a177220 */ /* 0x000fe20000400000 */
[----:B------:R-:W-:Y:S01]  /*1650*/  F2FP.PACK_AB R46, R90, R45 ;  /* 0x0000002d5a2e723e */ /* 0x000fe200000000ff */
[----:B------:R-:W-:Y:S01]  /*1660*/  FADD R31, R60, R31 ;  /* 0x0000001f3c1f7221 */ /* 0x000fe20000000000 */
[----:B------:R-:W-:Y:S01]  /*1670*/  F2FP.PACK_AB R45, R29, R28 ;  /* 0x0000001c1d2d723e */ /* 0x000fe200000000ff */
[----:B------:R-:W-:-:S03]  /*1680*/  FMUL R58, R63, 1.4426950216293334961 ;  /* 0x3fb8aa3b3f3a7820 */ /* 0x000fc60000400000 */
[----:B------:R-:W5:Y:S01]  /*1690*/  MUFU.EX2 R57, R57 ;  /* 0x0000003900397308 */ /* 0x000f620000000800 */
[----:B------:R-:W-:Y:S02]  /*16a0*/  FMUL R59, R30, 1.4426950216293334961 ;  /* 0x3fb8aa3b1e3b7820 */ /* 0x000fe40000400000 */
[----:B-1----:R-:W-:Y:S02]  /*16b0*/  FADD R28, R32, R75 ;  /* 0x0000004b201c7221 */ /* 0x002fe40000000000 */
[----:B------:R-:W-:-:S03]  /*16c0*/  FADD R30, R50, R31 ;  /* 0x0000001f321e7221 */ /* 0x000fc60000000000 */
[----:B------:R-:W1:Y:S01]  /*16d0*/  MUFU.EX2 R48, R48 ;  /* 0x0000003000307308 */ /* 0x000e620000000800 */
[----:B------:R-:W-:Y:S07]  /*16e0*/  HMMA.16816.F32 R24, R24, R40, R20 ;  /* 0x000000281818723c */ /* 0x000fee0000001814 */
[----:B------:R-:W0:Y:S01]  /*16f0*/  MUFU.EX2 R51, R51 ;  /* 0x0000003300337308 */ /* 0x000e220000000800 */
[----:B------:R-:W-:Y:S02]  /*1700*/  FADD R20, R71, R28 ;  /* 0x0000001c47147221 */ /* 0x000fe40000000000 */
[----:B---3--:R-:W-:-:S05]  /*1710*/  FADD R21, R55, R30 ;  /* 0x0000001e37157221 */ /* 0x008fca0000000000 */
[----:B------:R-:W3:Y:S01]  /*1720*/  MUFU.EX2 R49, R49 ;  /* 0x0000003100317308 */ /* 0x000ee20000000800 */
[----:B--2---:R-:W-:Y:S02]  /*1730*/  FADD R41, R33, R20 ;  /* 0x0000001421297221 */ /* 0x004fe40000000000 */
[----:B------:R-:W-:Y:S01]  /*1740*/  FMUL R61, R61, 1.4426950216293334961 ;  /* 0x3fb8aa3b3d3d7820 */ /* 0x000fe20000400000 */
[----:B------:R-:W-:-:S04]  /*1750*/  F2FP.PACK_AB R44, R93, R44 ;  /* 0x0000002c5d2c723e */ /* 0x000fc800000000ff */
[----:B------:R-:W2:Y:S01]  /*1760*/  MUFU.EX2 R58, R58 ;  /* 0x0000003a003a7308 */ /* 0x000ea20000000800 */
[----:B0-----:R-:W-:Y:S01]  /*1770*/  FADD R40, R54, R21 ;  /* 0x0000001536287221 */ /* 0x001fe20000000000 */
[----:B------:R-:W-:Y:S01]  /*1780*/  F2FP.PACK_AB R47, R60, R47 ;  /* 0x0000002f3c2f723e */ /* 0x000fe200000000ff */
[----:B----4-:R-:W-:Y:S01]  /*1790*/  FADD R41, R56, R41 ;  /* 0x0000002938297221 */ /* 0x010fe20000000000 */
[----:B------:R-:W0:Y:S04]  /*17a0*/  LDSM.16.M88.4 R28, [R9] ;  /* 0x00000000091c783b */ /* 0x000e280000000200 */
[----:B------:R-:W4:Y:S01]  /*17b0*/  MUFU.EX2 R52, R52 ;  /* 0x0000003400347308 */ /* 0x000f220000000800 */
[----:B-----5:R-:W-:Y:S01]  /*17c0*/  FADD R40, R57, R40 ;  /* 0x0000002839287221 */ /* 0x020fe20000000000 */
[----:B------:R-:W-:Y:S06]  /*17d0*/  LDSM.16.M88.4 R20, [R9+0x400] ;  /* 0x000400000914783b */ /* 0x000fec0000000200 */
[----:B------:R-:W5:Y:S01]  /*17e0*/  MUFU.EX2 R59, R59 ;  /* 0x0000003b003b7308 */ /* 0x000f620000000800 */
[----:B-1----:R-:W-:-:S02]  /*17f0*/  FADD R62, R48, R41 ;  /* 0x00000029303e7221 */ /* 0x002fc40000000000 */
[----:B------:R-:W-:-:S05]  /*1800*/  FADD R41, R51, R40 ;  /* 0x0000002833297221 */ /* 0x000fca0000000000 */
[----:B------:R-:W1:Y:S01]  /*1810*/  MUFU.EX2 R60, R61 ;  /* 0x0000003d003c7308 */ /* 0x000e620000000800 */
[----:B------:R-:W-:Y:S07]  /*1820*/  HMMA.16816.F32 R36, R44, R34, R36 ;  /* 0x000000222c24723c */ /* 0x000fee0000001824 */
[----:B------:R-:W0:Y:S01]  /*1830*/  MUFU.EX2 R53, R53 ;  /* 0x0000003500357308 */ /* 0x000e220000000800 */
[----:B---3--:R-:W-:Y:S02]  /*1840*/  FADD R35, R49, R62 ;  /* 0x0000003e31237221 */ /* 0x008fe40000000000 */
[----:B--2---:R-:W-:-:S02]  /*1850*/  FADD R34, R58, R41 ;  /* 0x000000293a227221 */ /* 0x004fc40000000000 */
[----:B----4-:R-:W-:Y:S02]  /*1860*/  FADD R40, R52, R35 ;  /* 0x0000002334287221 */ /* 0x010fe40000000000 */
[----:B-----5:R-:W-:-:S04]  /*1870*/  FADD R35, R59, R34 ;  /* 0x000000223b237221 */ /* 0x020fc80000000000 */
[----:B-1----:R-:W-:Y:S01]  /*1880*/  FADD R41, R60, R35 ;  /* 0x000000233c297221 */ /* 0x002fe20000000000 */
[----:B------:R-:W-:Y:S01]  /*1890*/  HMMA.16816.F32 R24, R44, R42, R24 ;  /* 0x0000002a2c18723c */ /* 0x000fe20000001818 */
[----:B0-----:R-:W-:-:S03]  /*18a0*/  FADD R40, R53, R40 ;  /* 0x0000002835287221 */ /* 0x001fc60000000000 */
[----:B------:R-:W0:Y:S04]  /*18b0*/  SHFL.BFLY PT, R42, R41, 0x2, 0x1f ;  /* 0x0c401f00292a7f89 */ /* 0x000e2800000e0000 */
[----:B------:R-:W1:Y:S01]  /*18c0*/  SHFL.BFLY PT, R43, R40, 0x2, 0x1f ;  /* 0x0c401f00282b7f89 */ /* 0x000e6200000e0000 */
[----:B------:R-:W-:Y:S02]  /*18d0*/  F2FP.PACK_AB R34, R56, R33 ;  /* 0x000000213822723e */ /* 0x000fe400000000ff */
[----:B------:R-:W-:Y:S02]  /*18e0*/  F2FP.PACK_AB R32, R71, R32 ;  /* 0x000000204720723e */ /* 0x000fe400000000ff */
[----:B------:R-:W-:Y:S02]  /*18f0*/  F2FP.PACK_AB R33, R55, R50 ;  /* 0x000000323721723e */ /* 0x000fe400000000ff */
[----:B------:R-:W-:-:S07]  /*1900*/  F2FP.PACK_AB R35, R57, R54 ;  /* 0x000000363923723e */ /* 0x000fce00000000ff */
[----:B------:R-:W-:Y:S01]  /*1910*/  HMMA.16816.F32 R36, R32, R28, R36 ;  /* 0x0000001c2024723c */ /* 0x000fe20000001824 */
[----:B0-----:R-:W-:-:S06]  /*1920*/  FADD R44, R41, R42 ;  /* 0x0000002a292c7221 */ /* 0x001fcc0000000000 */
[----:B-1----:R-:W-:Y:S01]  /*1930*/  FADD R28, R40, R43 ;  /* 0x0000002b281c7221 */ /* 0x002fe20000000000 */
[----:B------:R-:W0:Y:S01]  /*1940*/  SHFL.BFLY PT, R45, R44, 0x1, 0x1f ;  /* 0x0c201f002c2d7f89 */ /* 0x000e2200000e0000 */
[----:B------:R-:W-:Y:S03]  /*1950*/  HMMA.16816.F32 R32, R32, R20, R24 ;  /* 0x000000142020723c */ /* 0x000fe60000001818 */
[----:B------:R-:W1:Y:S01]  /*1960*/  SHFL.BFLY PT, R29, R28, 0x1, 0x1f ;  /* 0x0c201f001c1d7f89 */ /* 0x000e6200000e0000 */
[----:B------:R-:W-:Y:S02]  /*1970*/  IADD3 R10, R10, 0x40, RZ ;  /* 0x000000400a0a7810 */ /* 0x000fe40007ffe0ff */
[----:B------:R-:W-:Y:S02]  /*1980*/  F2FP.PACK_AB R40, R49, R48 ;  /* 0x000000303128723e */ /* 0x000fe400000000ff */
[----:B------:R-:W-:-:S02]  /*1990*/  ISETP.GE.AND P0, PT, R10, c[0x0][0x1d0], PT ;  /* 0x000074000a007a0c */ /* 0x000fc40003f06270 */
[----:B------:R-:W-:Y:S02]  /*19a0*/  F2FP.PACK_AB R42, R53, R52 ;  /* 0x00000034352a723e */ /* 0x000fe400000000ff */
[----:B------:R-:W-:Y:S02]  /*19b0*/  F2FP.PACK_AB R41, R58, R51 ;  /* 0x000000333a29723e */ /* 0x000fe400000000ff */
[----:B------:R-:W-:-:S07]  /*19c0*/  F2FP.PACK_AB R43, R60, R59 ;  /* 0x0000003b3c2b723e */ /* 0x000fce00000000ff */
[----:B------:R-:W-:Y:S01]  /*19d0*/  HMMA.16816.F32 R24, R40, R30, R36 ;  /* 0x0000001e2818723c */ /* 0x000fe20000001824 */
[----:B0-----:R-:W-:Y:S02]  /*19e0*/  FADD R45, R44, R45 ;  /* 0x0000002d2c2d7221 */ /* 0x001fe40000000000 */
[----:B-1----:R-:W-:-:S04]  /*19f0*/  FADD R29, R28, R29 ;  /* 0x0000001d1c1d7221 */ /* 0x002fc80000000000 */
[----:B------:R-:W-:Y:S01]  /*1a00*/  MOV R31, 0x40 ;  /* 0x00000040001f7802 */ /* 0x000fe20000000f00 */
[----:B------:R-:W-:Y:S01]  /*1a10*/  HMMA.16816.F32 R20, R40, R22, R32 ;  /* 0x000000162814723c */ /* 0x000fe20000001820 */
[----:B------:R-:W-:Y:S01]  /*1a20*/  FFMA R65, R74, R65, R45 ;  /* 0x000000414a417223 */ /* 0x000fe2000000002d */
[----:B------:R-:W-:Y:S01]  /*1a30*/  MOV R71, R66 ;  /* 0x0000004200477202 */ /* 0x000fe20000000f00 */
[----:B------:R-:W-:Y:S01]  /*1a40*/  FFMA R11, R70, R11, R29 ;  /* 0x0000000b460b7223 */ /* 0x000fe2000000001d */
[----:B------:R-:W-:Y:S01]  /*1a50*/  MOV R74, R67 ;  /* 0x00000043004a7202 */ /* 0x000fe20000000f00 */
[C---:B------:R-:W-:Y:S02]  /*1a60*/  IMAD R8, R31.reuse, c[0x0][0x1b4], R8 ;  /* 0x00006d001f087a24 */ /* 0x040fe400078e0208 */
[----:B------:R-:W-:Y:S01]  /*1a70*/  IMAD R18, R31, c[0x0][0x1a4], R18 ;  /* 0x000069001f127a24 */ /* 0x000fe200078e0212 */
[----:B------:R-:W-:Y:S01]  /*1a80*/  @P0 CALL.REL.NOINC `(.L_x_0) ;  /* 0x0000001000000944 */ /* 0x000fe20003c00000 */
[----:B------:R-:W-:Y:S05]  /*1a90*/  BRA `(.L_x_1) ;  /* 0xffffed4000007947 */ /* 0x000fea000383ffff */
.L_x_0:
[----:B------:R-:W-:-:S02]  /*1aa0*/  NOP ;  /* 0x0000000000007918 */ /* 0x000fc40000000000 */
[C---:B------:R-:W-:Y:S01]  /*1ab0*/  FSETP.GT.AND P0, PT, |R11|.reuse, 8.50705917302346158658e+37, PT ;  /* 0x7e8000000b00780b */ /* 0x040fe20003f04200 */
[----:B------:R-:W-:Y:S01]  /*1ac0*/  BAR.SYNC.DEFER_BLOCKING 0x0 ;  /* 0x0000000000007b1d */ /* 0x000fe20000010000 */
[----:B------:R-:W-:-:S02]  /*1ad0*/  FSETP.GEU.AND P4, PT, |R11|, 1.175494350822287508e-38, PT ;  /* 0x008000000b00780b */ /* 0x000fc40003f8e200 */
[----:B------:R-:W-:Y:S01]  /*1ae0*/  SHF.R.U32.HI R9, RZ, 0x1, R5 ;  /* 0x00000001ff097819 */ /* 0x000fe20000011605 */
[----:B------:R-:W-:Y:S01]  /*1af0*/  FMUL R5, R11, 8388608 ;  /* 0x4b0000000b057820 */ /* 0x000fe20000400000 */
[----:B------:R-:W-:Y:S02]  /*1b00*/  FSETP.GT.AND P5, PT, |R65|, 8.50705917302346158658e+37, PT ;  /* 0x7e8000004100780b */ /* 0x000fe40003fa4200 */
[----:B------:R-:W-:Y:S02]  /*1b10*/  LOP3.LUT R7, R14, 0x300, RZ, 0xc0, !PT ;  /* 0x000003000e077812 */ /* 0x000fe400078ec0ff */
[----:B------:R-:W-:Y:S02]  /*1b20*/  FSETP.GEU.AND P3, PT, R11, 1.175494350822287508e-38, PT ;  /* 0x008000000b00780b */ /* 0x000fe40003f6e000 */
[----:B------:R-:W-:Y:S01]  /*1b30*/  FSETP.GEU.AND P6, PT, |R65|, 1.175494350822287508e-38, PT ;  /* 0x008000004100780b */ /* 0x000fe20003fce200 */
[----:B------:R-:W-:Y:S01]  /*1b40*/  @P0 FMUL R21, R21, 0.25 ;  /* 0x3e80000015150820 */ /* 0x000fe20000400000 */
[----:B------:R-:W-:Y:S01]  /*1b50*/  LEA R12, R12, R7, 0x2 ;  /* 0x000000070c0c7211 */ /* 0x000fe200078e10ff */
[----:B------:R-:W-:Y:S01]  /*1b60*/  @P0 FMUL R25, R25, 0.25 ;  /* 0x3e80000019190820 */ /* 0x000fe20000400000 */
[--C-:B------:R-:W-:Y:S01]  /*1b70*/  SHF.R.S32.HI R7, RZ, 0x5, R0.reuse ;  /* 0x00000005ff077819 */ /* 0x100fe20000011400 */
[----:B------:R-:W-:Y:S01]  /*1b80*/  @!P4 FMUL R21, R21, 16777216 ;  /* 0x4b8000001515c820 */ /* 0x000fe20000400000 */
[----:B------:R-:W-:Y:S01]  /*1b90*/  FSEL R32, R5, R11, !P3 ;  /* 0x0000000b05207208 */ /* 0x000fe20005800000 */
[----:B------:R-:W-:Y:S01]  /*1ba0*/  FMUL R5, R65, 8388608 ;  /* 0x4b00000041057820 */ /* 0x000fe20000400000 */
[----:B------:R-:W-:Y:S01]  /*1bb0*/  LOP3.LUT R15, R14, 0x60, RZ, 0xc0, !PT ;  /* 0x000000600e0f7812 */ /* 0x000fe200078ec0ff */
[----:B------:R-:W-:Y:S01]  /*1bc0*/  @P0 FMUL R11, R11, 0.25 ;  /* 0x3e8000000b0b0820 */ /* 0x000fe20000400000 */
[----:B------:R-:W-:Y:S01]  /*1bd0*/  MOV R28, R26 ;  /* 0x0000001a001c7202 */ /* 0x000fe20000000f00 */
[----:B------:R-:W-:Y:S01]  /*1be0*/  @!P4 FMUL R25, R25, 16777216 ;  /* 0x4b8000001919c820 */ /* 0x000fe20000400000 */
[----:B------:R-:W-:Y:S01]  /*1bf0*/  FSETP.GEU.AND P2, PT, R65, 1.175494350822287508e-38, PT ;  /* 0x008000004100780b */ /* 0x000fe20003f4e000 */
[----:B------:R-:W-:Y:S01]  /*1c00*/  @!P4 FMUL R11, R11, 16777216 ;  /* 0x4b8000000b0bc820 */ /* 0x000fe20000400000 */
[----:B------:R-:W-:Y:S01]  /*1c10*/  MOV R26, R22 ;  /* 0x00000016001a7202 */ /* 0x000fe20000000f00 */
[----:B------:R-:W-:Y:S01]  /*1c20*/  IMAD R22, R3, c[0x0][0x1c4], RZ ;  /* 0x0000710003167a24 */ /* 0x000fe200078e02ff */
[----:B------:R-:W-:Y:S01]  /*1c30*/  MOV R16, R20 ;  /* 0x0000001400107202 */ /* 0x000fe20000000f00 */
[----:B------:R-:W-:Y:S01]  /*1c40*/  IMAD R20, R2, c[0x0][0x1c0], RZ ;  /* 0x0000700002147a24 */ /* 0x000fe200078e02ff */
[----:B------:R-:W-:Y:S01]  /*1c50*/  SGXT R7, R7, 0x1 ;  /* 0x000000010707781a */ /* 0x000fe20000000200 */
[----:B------:R-:W-:Y:S01]  /*1c60*/  @P5 FMUL R26, R26, 0.25 ;  /* 0x3e8000001a1a5820 */ /* 0x000fe20000400000 */
[----:B------:R-:W-:Y:S01]  /*1c70*/  LOP3.LUT R8, R15, 0x1c, R0, 0xf8, !PT ;  /* 0x0000001c0f087812 */ /* 0x000fe200078ef800 */
[----:B------:R-:W-:Y:S01]  /*1c80*/  @P0 FMUL R16, R16, 0.25 ;  /* 0x3e80000010100820 */ /* 0x000fe20000400000 */
[----:B------:R-:W-:Y:S01]  /*1c90*/  FSEL R34, R5, R65, !P2 ;  /* 0x0000004105227208 */ /* 0x000fe20005000000 */
[----:B------:R-:W-:Y:S01]  /*1ca0*/  @P5 FMUL R65, R65, 0.25 ;  /* 0x3e80000041415820 */ /* 0x000fe20000400000 */
[----:B------:R-:W-:Y:S01]  /*1cb0*/  MOV R30, R24 ;  /* 0x00000018001e7202 */ /* 0x000fe20000000f00 */
[----:B------:R-:W-:Y:S01]  /*1cc0*/  @!P4 FMUL R16, R16, 16777216 ;  /* 0x4b8000001010c820 */ /* 0x000fe20000400000 */
[----:B------:R-:W-:Y:S01]  /*1cd0*/  MOV R10, R23 ;  /* 0x00000017000a7202 */ /* 0x000fe20000000f00 */
[----:B------:R-:W-:Y:S01]  /*1ce0*/  @!P6 FMUL R65, R65, 16777216 ;  /* 0x4b8000004141e820 */ /* 0x000fe20000400000 */
[----:B------:R-:W-:Y:S01]  /*1cf0*/  LOP3.LUT R24, R12, R9, RZ, 0x3c, !PT ;  /* 0x000000090c187212 */ /* 0x000fe200078e3cff */
[----:B------:R-:W-:Y:S01]  /*1d00*/  @P0 FMUL R30, R30, 0.25 ;  /* 0x3e8000001e1e0820 */ /* 0x000fe20000400000 */
[----:B------:R-:W-:Y:S01]  /*1d10*/  LOP3.LUT R23, R8, 0x240, R7, 0x78, !PT ;  /* 0x0000024008177812 */ /* 0x000fe200078e7807 */
[----:B------:R-:W-:Y:S01]  /*1d20*/  @P5 FMUL R28, R28, 0.25 ;  /* 0x3e8000001c1c5820 */ /* 0x000fe20000400000 */
[----:B------:R-:W-:Y:S01]  /*1d30*/  SHF.L.U32 R9, R22, 0x1, RZ ;  /* 0x0000000116097819 */ /* 0x000fe200000006ff */
[----:B------:R-:W0:Y:S01]  /*1d40*/  MUFU.RCP R7, R11 ;  /* 0x0000000b00077308 */ /* 0x000e220000001000 */
[----:B------:R-:W-:Y:S01]  /*1d50*/  SHF.L.U32 R8, R20, 0x1, RZ ;  /* 0x0000000114087819 */ /* 0x000fe200000006ff */
[----:B------:R-:W-:Y:S01]  /*1d60*/  @!P4 FMUL R30, R30, 16777216 ;  /* 0x4b8000001e1ec820 */ /* 0x000fe20000400000 */
[----:B------:R-:W-:Y:S01]  /*1d70*/  IADD3 R5, R32, -0x3f3504f3, RZ ;  /* 0xc0cafb0d20057810 */ /* 0x000fe20007ffe0ff */
[----:B------:R-:W-:Y:S01]  /*1d80*/  @P5 FMUL R10, R10, 0.25 ;  /* 0x3e8000000a0a5820 */ /* 0x000fe20000400000 */
[----:B------:R-:W-:Y:S01]  /*1d90*/  IADD3 R29, P0, P1, R9, c[0x0][0x178], R8 ;  /* 0x00005e00091d7a10 */ /* 0x000fe2000791e008 */
[----:B------:R-:W-:Y:S01]  /*1da0*/  @P5 FMUL R27, R27, 0.25 ;  /* 0x3e8000001b1b5820 */ /* 0x000fe20000400000 */
[----:B------:R-:W-:Y:S01]  /*1db0*/  LOP3.LUT R5, R5, 0xff800000, RZ, 0xc0, !PT ;  /* 0xff80000005057812 */ /* 0x000fe200078ec0ff */
[----:B------:R-:W1:Y:S01]  /*1dc0*/  MUFU.RCP R9, R65 ;  /* 0x0000004100097308 */ /* 0x000e620000001000 */
[----:B------:R-:W-:Y:S01]  /*1dd0*/  @!P6 FMUL R26, R26, 16777216 ;  /* 0x4b8000001a1ae820 */ /* 0x000fe20000400000 */
[----:B------:R-:W-:Y:S01]  /*1de0*/  ISETP.GE.U32.AND P4, PT, R34, 0x7f800000, PT ;  /* 0x7f8000002200780c */ /* 0x000fe20003f86070 */
[----:B------:R-:W-:Y:S01]  /*1df0*/  @!P6 FMUL R28, R28, 16777216 ;  /* 0x4b8000001c1ce820 */ /* 0x000fe20000400000 */
[----:B------:R-:W-:Y:S01]  /*1e00*/  ISETP.GE.U32.AND P5, PT, R32, 0x7f800000, PT ;  /* 0x7f8000002000780c */ /* 0x000fe20003fa6070 */
[----:B------:R-:W-:Y:S01]  /*1e10*/  @!P6 FMUL R10, R10, 16777216 ;  /* 0x4b8000000a0ae820 */ /* 0x000fe20000400000 */
[----:B------:R-:W-:Y:S01]  /*1e20*/  LOP3.LUT R6, R6, 0x78, RZ, 0xc0, !PT ;  /* 0x0000007806067812 */ /* 0x000fe200078ec0ff */
[----:B------:R-:W-:Y:S01]  /*1e30*/  @!P6 FMUL R27, R27, 16777216 ;  /* 0x4b8000001b1be820 */ /* 0x000fe20000400000 */
[----:B------:R-:W-:Y:S01]  /*1e40*/  LOP3.LUT R13, R13, 0x38, RZ, 0xc0, !PT ;  /* 0x000000380d0d7812 */ /* 0x000fe200078ec0ff */
[----:B0-----:R-:W-:-:S02]  /*1e50*/  FMUL R15, R7, R21 ;  /* 0x00000015070f7220 */ /* 0x001fc40000400000 */
[C---:B------:R-:W-:Y:S02]  /*1e60*/  FMUL R16, R7.reuse, R16 ;  /* 0x0000001007107220 */ /* 0x040fe40000400000 */
[C---:B------:R-:W-:Y:S01]  /*1e70*/  FMUL R18, R7.reuse, R25 ;  /* 0x0000001907127220 */ /* 0x040fe20000400000 */
[----:B------:R-:W-:Y:S01]  /*1e80*/  MOV R25, 0x3dc6b27f ;  /* 0x3dc6b27f00197802 */ /* 0x000fe20000000f00 */
[----:B------:R-:W-:Y:S01]  /*1e90*/  FMUL R21, R7, R30 ;  /* 0x0000001e07157220 */ /* 0x000fe20000400000 */
[----:B------:R-:W-:Y:S01]  /*1ea0*/  IADD3 R7, R34, -0x3f3504f3, RZ ;  /* 0xc0cafb0d22077810 */ /* 0x000fe20007ffe0ff */
[----:B-1----:R-:W-:Y:S01]  /*1eb0*/  FMUL R12, R9, R26 ;  /* 0x0000001a090c7220 */ /* 0x002fe20000400000 */
[----:B------:R-:W-:Y:S01]  /*1ec0*/  F2FP.PACK_AB R15, R15, R18 ;  /* 0x000000120f0f723e */ /* 0x000fe200000000ff */
[----:B------:R-:W-:Y:S01]  /*1ed0*/  FMUL R19, R9, R28 ;  /* 0x0000001c09137220 */ /* 0x000fe20000400000 */
[----:B------:R-:W-:Y:S01]  /*1ee0*/  LOP3.LUT R11, R7, 0xff800000, RZ, 0xc0, !PT ;  /* 0xff800000070b7812 */ /* 0x000fe200078ec0ff */
[C---:B------:R-:W-:Y:S01]  /*1ef0*/  FMUL R10, R9.reuse, R10 ;  /* 0x0000000a090a7220 */ /* 0x040fe20000400000 */
[----:B------:R-:W-:Y:S01]  /*1f00*/  IADD3 R7, R32, -R5, RZ ;  /* 0x8000000520077210 */ /* 0x000fe20007ffe0ff */
[----:B------:R-:W-:Y:S01]  /*1f10*/  FMUL R17, R9, R27 ;  /* 0x0000001b09117220 */ /* 0x000fe20000400000 */
[----:B------:R-:W-:Y:S01]  /*1f20*/  IADD3 R8, R34, -R11, RZ ;  /* 0x8000000b22087210 */ /* 0x000fe20007ffe0ff */
[----:B------:R-:W-:Y:S01]  /*1f30*/  STS [R23+0x80], R15 ;  /* 0x0000800f17007388 */ /* 0x000fe20000000800 */
[----:B------:R-:W-:Y:S01]  /*1f40*/  F2FP.PACK_AB R16, R16, R21 ;  /* 0x000000151010723e */ /* 0x000fe200000000ff */
[----:B------:R-:W-:Y:S01]  /*1f50*/  FADD R7, R7, -1 ;  /* 0xbf80000007077421 */ /* 0x000fe20000000000 */
[----:B------:R-:W-:Y:S01]  /*1f60*/  F2FP.PACK_AB R12, R12, R19 ;  /* 0x000000130c0c723e */ /* 0x000fe200000000ff */
[----:B------:R-:W-:Y:S01]  /*1f70*/  FADD R14, R8, -1 ;  /* 0xbf800000080e7421 */ /* 0x000fe20000000000 */
[----:B------:R-:W-:Y:S01]  /*1f80*/  F2FP.PACK_AB R18, R10, R17 ;  /* 0x000000110a12723e */ /* 0x000fe200000000ff */
[----:B------:R-:W-:Y:S01]  /*1f90*/  STS [R23], R16 ;  /* 0x0000001017007388 */ /* 0x000fe20000000800 */
[----:B------:R-:W-:Y:S01]  /*1fa0*/  LOP3.LUT R19, R23, 0x20, RZ, 0x3c, !PT ;  /* 0x0000002017137812 */ /* 0x000fe200078e3cff */
[----:B------:R-:W-:-:S02]  /*1fb0*/  FFMA.FTZ R8, R7, R25, -0.16845393180847167969 ;  /* 0xbe2c7f3007087423 */ /* 0x000fc40000010019 */
[C---:B------:R-:W-:Y:S02]  /*1fc0*/  FFMA.FTZ R9, R14.reuse, R25, -0.16845393180847167969 ;  /* 0xbe2c7f300e097423 */ /* 0x040fe40000010019 */
[----:B------:R0:W-:Y:S01]  /*1fd0*/  STS [R19+0x100], R12 ;  /* 0x0001000c13007388 */ /* 0x0001e20000000800 */
[C---:B------:R-:W-:Y:S02]  /*1fe0*/  FFMA.FTZ R8, R7.reuse, R8, 0.1716887056827545166 ;  /* 0x3e2fcf2a07087423 */ /* 0x040fe40000010008 */
[C---:B------:R-:W-:Y:S01]  /*1ff0*/  FFMA.FTZ R9, R14.reuse, R9, 0.1716887056827545166 ;  /* 0x3e2fcf2a0e097423 */ /* 0x040fe20000010009 */
[----:B------:R-:W-:Y:S01]  /*2000*/  STS [R19+0x180], R18 ;  /* 0x0001801213007388 */ /* 0x000fe20000000800 */
[C---:B------:R-:W-:Y:S02]  /*2010*/  FFMA.FTZ R8, R7.reuse, R8, -0.17900948226451873779 ;  /* 0xbe374e4307087423 */ /* 0x040fe40000010008 */
[----:B------:R-:W-:Y:S01]  /*2020*/  FFMA.FTZ R9, R14, R9, -0.17900948226451873779 ;  /* 0xbe374e430e097423 */ /* 0x000fe20000010009 */
[----:B------:R-:W-:Y:S01]  /*2030*/  BAR.SYNC.DEFER_BLOCKING 0x0 ;  /* 0x0000000000007b1d */ /* 0x000fe20000010000 */
[----:B------:R-:W-:-:S02]  /*2040*/  FFMA.FTZ R8, R7, R8, 0.20512372255325317383 ;  /* 0x3e520bf407087423 */ /* 0x000fc40000010008 */
[C---:B------:R-:W-:Y:S02]  /*2050*/  FFMA.FTZ R9, R14.reuse, R9, 0.20512372255325317383 ;  /* 0x3e520bf40e097423 */ /* 0x040fe40000010009 */
[C---:B------:R-:W-:Y:S01]  /*2060*/  FFMA.FTZ R8, R7.reuse, R8, -0.24046532809734344482 ;  /* 0xbe763c8b07087423 */ /* 0x040fe20000010008 */
[----:B0-----:R0:W-:Y:S01]  /*2070*/  I2F R12, R11 ;  /* 0x0000000b000c7306 */ /* 0x0011e20000201400 */
[C---:B------:R-:W-:Y:S02]  /*2080*/  FFMA.FTZ R9, R14.reuse, R9, -0.24046532809734344482 ;  /* 0xbe763c8b0e097423 */ /* 0x040fe40000010009 */
[C---:B------:R-:W-:Y:S02]  /*2090*/  FFMA.FTZ R10, R7.reuse, R8, 0.28857114911079406738 ;  /* 0x3e93bf99070a7423 */ /* 0x040fe40000010008 */
[C---:B------:R-:W-:Y:S02]  /*20a0*/  FFMA.FTZ R9, R14.reuse, R9, 0.28857114911079406738 ;  /* 0x3e93bf990e097423 */ /* 0x040fe40000010009 */
[C---:B------:R-:W-:Y:S01]  /*20b0*/  FFMA.FTZ R10, R7.reuse, R10, -0.36067417263984680176 ;  /* 0xbeb8aa49070a7423 */ /* 0x040fe2000001000a */
[----:B------:R1:W2:Y:S01]  /*20c0*/  I2F R8, R5 ;  /* 0x0000000500087306 */ /* 0x0002a20000201400 */
[----:B------:R-:W-:Y:S01]  /*20d0*/  FFMA.FTZ R9, R14, R9, -0.36067417263984680176 ;  /* 0xbeb8aa490e097423 */ /* 0x000fe20000010009 */
[----:B0-----:R-:W-:Y:S01]  /*20e0*/  @P4 MOV R11, 0x7f800000 ;  /* 0x7f800000000b4802 */ /* 0x001fe20000000f00 */
[----:B------:R-:W-:-:S02]  /*20f0*/  FFMA.FTZ R10, R7, R10, 0.48089820146560668945 ;  /* 0x3ef6384a070a7423 */ /* 0x000fc4000001000a */
[C---:B------:R-:W-:Y:S02]  /*2100*/  FFMA.FTZ R9, R14.reuse, R9, 0.48089820146560668945 ;  /* 0x3ef6384a0e097423 */ /* 0x040fe40000010009 */
[C---:B------:R-:W-:Y:S02]  /*2110*/  FFMA.FTZ R10, R7.reuse, R10, -0.72134751081466674805 ;  /* 0xbf38aa3b070a7423 */ /* 0x040fe4000001000a */
[C---:B------:R-:W-:Y:S01]  /*2120*/  FFMA.FTZ R9, R14.reuse, R9, -0.72134751081466674805 ;  /* 0xbf38aa3b0e097423 */ /* 0x040fe20000010009 */
[----:B------:R-:W0:Y:S01]  /*2130*/  LDS R19, [R24] ;  /* 0x0000000018137984 */ /* 0x000e220000000800 */
[C---:B------:R-:W-:Y:S01]  /*2140*/  FMUL R10, R7.reuse, R10 ;  /* 0x0000000a070a7220 */ /* 0x040fe20000400000 */
[----:B-1----:R-:W-:Y:S01]  /*2150*/  FSEL R5, RZ, -23, P3 ;  /* 0xc1b80000ff057808 */ /* 0x002fe20001800000 */
[----:B------:R-:W-:Y:S01]  /*2160*/  FMUL R15, R14, R9 ;  /* 0x000000090e0f7220 */ /* 0x000fe20000400000 */
[----:B------:R-:W-:Y:S01]  /*2170*/  FSEL R9, RZ, -23, P2 ;  /* 0xc1b80000ff097808 */ /* 0x000fe20001000000 */
[----:B------:R-:W-:Y:S01]  /*2180*/  FMUL R10, R7, R10 ;  /* 0x0000000a070a7220 */ /* 0x000fe20000400000 */
[----:B------:R-:W-:Y:S01]  /*2190*/  LOP3.LUT P2, RZ, R0, 0xe0, RZ, 0xc0, !PT ;  /* 0x000000e000ff7812 */ /* 0x000fe2000784c0ff */
[----:B------:R-:W-:-:S02]  /*21a0*/  FMUL R15, R14, R15 ;  /* 0x0000000f0e0f7220 */ /* 0x000fc40000400000 */
[----:B--2---:R-:W-:Y:S02]  /*21b0*/  FFMA.FTZ R5, R8, 1.1920928955078125e-07, R5 ;  /* 0x3400000008057823 */ /* 0x004fe40000010005 */
[----:B------:R-:W-:Y:S01]  /*21c0*/  FFMA.FTZ R10, R7, 1.4426950216293334961, R10 ;  /* 0x3fb8aa3b070a7823 */ /* 0x000fe2000001000a */
[----:B------:R-:W-:Y:S01]  /*21d0*/  @P5 MOV R7, 0x7f800000 ;  /* 0x7f80000000075802 */ /* 0x000fe20000000f00 */
[----:B------:R-:W-:Y:S02]  /*21e0*/  FFMA.FTZ R9, R12, 1.1920928955078125e-07, R9 ;  /* 0x340000000c097823 */ /* 0x000fe40000010009 */
[----:B------:R-:W-:Y:S02]  /*21f0*/  FFMA.FTZ R14, R14, 1.4426950216293334961, R15 ;  /* 0x3fb8aa3b0e0e7823 */ /* 0x000fe4000001000f */
[----:B------:R-:W-:-:S04]  /*2200*/  IMAD.HI R20, R20, 0x2, RZ ;  /* 0x0000000214147827 */ /* 0x000fc800078e02ff */
[----:B------:R-:W-:-:S04]  /*2210*/  IMAD.HI R17, R22, 0x2, RZ ;  /* 0x0000000216117827 */ /* 0x000fc800078e02ff */
[----:B------:R-:W-:Y:S01]  /*2220*/  FADD R5, R5, R10 ;  /* 0x0000000a05057221 */ /* 0x000fe20000000000 */
[----:B------:R-:W-:Y:S01]  /*2230*/  IADD3.X R17, R17, c[0x0][0x17c], R20, P0, P1 ;  /* 0x00005f0011117a10 */ /* 0x000fe200007e2414 */
[----:B------:R-:W-:Y:S01]  /*2240*/  FADD R9, R9, R14 ;  /* 0x0000000e09097221 */ /* 0x000fe20000000000 */
[C---:B------:R-:W-:Y:S01]  /*2250*/  FSETP.NEU.AND P1, PT, R34.reuse, RZ, PT ;  /* 0x000000ff2200720b */ /* 0x040fe20003f2d000 */
[----:B------:R-:W-:Y:S01]  /*2260*/  @P4 FFMA.FTZ R9, R34, R11, +INF ;  /* 0x7f80000022094423 */ /* 0x000fe2000001000b */
[----:B------:R-:W-:Y:S01]  /*2270*/  MOV R11, c[0x0][0x1c8] ;  /* 0x00007200000b7a02 */ /* 0x000fe20000000f00 */
[----:B------:R-:W-:Y:S01]  /*2280*/  IMAD R10, R4, c[0x0][0x1c8], RZ ;  /* 0x00007200040a7a24 */ /* 0x000fe200078e02ff */
[----:B------:R-:W-:Y:S01]  /*2290*/  SHF.R.U32.HI R4, RZ, 0x1, R0 ;  /* 0x00000001ff047819 */ /* 0x000fe20000011600 */
[----:B------:R-:W-:Y:S01]  /*22a0*/  @P5 FFMA.FTZ R5, R32, R7, +INF ;  /* 0x7f80000020055423 */ /* 0x000fe20000010007 */
[----:B------:R-:W-:Y:S02]  /*22b0*/  SHF.L.U32 R0, R0, 0x2, RZ ;  /* 0x0000000200007819 */ /* 0x000fe400000006ff */
[----:B------:R-:W-:-:S02]  /*22c0*/  LEA R11, R11, R10, 0x3 ;  /* 0x0000000a0b0b7211 */ /* 0x000fc400078e18ff */
[----:B------:R-:W-:Y:S02]  /*22d0*/  LOP3.LUT R14, R0, 0x40, RZ, 0xc0, !PT ;  /* 0x00000040000e7812 */ /* 0x000fe400078ec0ff */
[----:B------:R-:W-:Y:S02]  /*22e0*/  FSETP.NEU.AND P0, PT, R32, RZ, PT ;  /* 0x000000ff2000720b */ /* 0x000fe40003f0d000 */
[----:B------:R-:W-:Y:S02]  /*22f0*/  LOP3.LUT R12, R4, 0x4, RZ, 0xc0, !PT ;  /* 0x00000004040c7812 */ /* 0x000fe400078ec0ff */
[----:B------:R-:W-:Y:S02]  /*2300*/  FSEL R0, R9, -INF , P1 ;  /* 0xff80000009007808 */ /* 0x000fe40000800000 */
[-C--:B------:R-:W-:Y:S02]  /*2310*/  LEA R4, P3, R10, R29.reuse, 0x1 ;  /* 0x0000001d0a047211 */ /* 0x080fe400078608ff */
[----:B------:R-:W-:Y:S01]  /*2320*/  LEA R8, P4, R11, R29, 0x1 ;  /* 0x0000001d0b087211 */ /* 0x000fe200078808ff */
[----:B------:R-:W-:Y:S01]  /*2330*/  FFMA R67, R0, 0.69314718246459960938, R67 ;  /* 0x3f31721800437823 */ /* 0x000fe20000000043 */
[----:B------:R-:W-:-:S02]  /*2340*/  FSEL R7, R5, -INF , P0 ;  /* 0xff80000005077808 */ /* 0x000fc40000000000 */
[-C--:B------:R-:W-:Y:S02]  /*2350*/  LEA.HI.X.SX32 R5, R10, R17.reuse, 0x1, P3 ;  /* 0x000000110a057211 */ /* 0x080fe400018f0eff */
[----:B------:R-:W-:Y:S01]  /*2360*/  LEA.HI.X.SX32 R9, R11, R17, 0x1, P4 ;  /* 0x000000110b097211 */ /* 0x000fe200020f0eff */
[----:B------:R-:W-:Y:S01]  /*2370*/  FFMA R66, R7, 0.69314718246459960938, R66 ;  /* 0x3f31721807427823 */ /* 0x000fe20000000042 */
[----:B0-----:R-:W-:Y:S01]  /*2380*/  PRMT R0, R19, 0x7632, R0 ;  /* 0x0000763213007816 */ /* 0x001fe20000000000 */
[----:B------:R0:W-:Y:S01]  /*2390*/  STG.E.U16 [R4.64], R19 ;  /* 0x0000001304007986 */ /* 0x0001e2000c101504 */
[----:B------:R-:W-:-:S03]  /*23a0*/  IADD3 R12, R14, R13, R12 ;  /* 0x0000000d0e0c7210 */ /* 0x000fc60007ffe00c */
[----:B------:R0:W-:Y:S04]  /*23b0*/  STG.E.U16 [R8.64], R0 ;  /* 0x0000000008007986 */ /* 0x0001e8000c101504 */
[----:B------:R-:W-:Y:S06]  /*23c0*/  BAR.SYNC.DEFER_BLOCKING 0x0 ;  /* 0x0000000000007b1d */ /* 0x000fec0000010000 */
[----:B------:R0:W-:Y:S04]  /*23d0*/  STS.64 [R6], R66 ;  /* 0x0000004206007388 */ /* 0x0001e80000000a00 */
[----:B------:R-:W-:Y:S06]  /*23e0*/  BAR.SYNC.DEFER_BLOCKING 0x0 ;  /* 0x0000000000007b1d */ /* 0x000fec0000010000 */
[----:B------:R-:W-:Y:S05]  /*23f0*/  @P2 EXIT ;  /* 0x000000000000294d */ /* 0x000fea0003800000 */
[----:B0-----:R-:W0:Y:S01]  /*2400*/  LDS R7, [R12] ;  /* 0x000000000c077984 */ /* 0x001e220000000800 */
[----:B------:R-:W-:Y:S01]  /*2410*/  IMAD R2, R2, c[0x0][0x1cc], RZ ;  /* 0x0000730002027a24 */ /* 0x000fe200078e02ff */
[C---:B------:R-:W-:Y:S01]  /*2420*/  SHF.L.U32 R5, R3.reuse, 0x2, RZ ;  /* 0x0000000203057819 */ /* 0x040fe200000006ff */
[----:B------:R-:W-:-:S03]  /*2430*/  IMAD.HI R4, R3, 0x4, RZ ;  /* 0x0000000403047827 */ /* 0x000fc600078e02ff */
[C---:B------:R-:W-:Y:S01]  /*2440*/  SHF.L.U32 R0, R2.reuse, 0x2, RZ ;  /* 0x0000000202007819 */ /* 0x040fe200000006ff */
[----:B------:R-:W-:-:S03]  /*2450*/  IMAD.HI R3, R2, 0x4, RZ ;  /* 0x0000000402037827 */ /* 0x000fc600078e02ff */
[----:B------:R-:W-:-:S04]  /*2460*/  IADD3 R2, P0, P1, R5, c[0x0][0x180], R0 ;  /* 0x0000600005027a10 */ /* 0x000fc8000791e000 */
[----:B------:R-:W-:-:S05]  /*2470*/  IADD3.X R3, R4, c[0x0][0x184], R3, P0, P1 ;  /* 0x0000610004037a10 */ /* 0x000fca00007e2403 */
[----:B0-----:R-:W-:Y:S01]  /*2480*/  STG.E [R2.64], R7 ;  /* 0x0000000702007986 */ /* 0x001fe2000c101904 */
[----:B------:R-:W-:Y:S05]  /*2490*/  EXIT ;  /* 0x000000000000794d */ /* 0x000fea0003800000 */
.L_x_2:
[----:B------:R-:W-:-:S00]  /*24a0*/  BRA `(.L_x_2) ;  /* 0xfffffff000007947 */ /* 0x000fc0000383ffff */
[----:B------:R-:W-:-:S00]  /*24b0*/  NOP ;  /* 0x0000000000007918 */ /* 0x000fc00000000000 */
        /* <DEDUP_REMOVED lines=12> */
.L_x_3:


//--------------------- .nv.global.init           --------------------------
	.section	.nv.global.init,"aw",@progbits
.nv.global.init:
	.type		_$_str,@object
	.size		_$_str,(.L_0 - _$_str)
_$_str:
        /*0000*/ 	.byte	0x5f, 0x5f, 0x43, 0x55, 0x44, 0x41, 0x5f, 0x46, 0x54, 0x5a, 0x00
.L_0:


//--------------------- .nv.shared.attn_fwd       --------------------------
	.section	.nv.shared.attn_fwd,"aw",@nobits
	.sectionflags	@""
	.align	16
